//
// Generated by NVIDIA NVVM Compiler
//
// Compiler Build ID: CL-36424714
// Cuda compilation tools, release 13.0, V13.0.88
// Based on NVVM 20.0.0
//

.version 9.0
.target sm_100
.address_size 64

	// .globl	_Z13Convolution2DPfS_S_S_iiii

.visible .entry _Z13Convolution2DPfS_S_S_iiii(
	.param .u64 .ptr .align 1 _Z13Convolution2DPfS_S_S_iiii_param_0,
	.param .u64 .ptr .align 1 _Z13Convolution2DPfS_S_S_iiii_param_1,
	.param .u64 .ptr .align 1 _Z13Convolution2DPfS_S_S_iiii_param_2,
	.param .u64 .ptr .align 1 _Z13Convolution2DPfS_S_S_iiii_param_3,
	.param .u32 _Z13Convolution2DPfS_S_S_iiii_param_4,
	.param .u32 _Z13Convolution2DPfS_S_S_iiii_param_5,
	.param .u32 _Z13Convolution2DPfS_S_S_iiii_param_6,
	.param .u32 _Z13Convolution2DPfS_S_S_iiii_param_7
)
{
	.reg .pred 	%p<17>;
	.reg .b32 	%r<59>;
	.reg .b32 	%f<133>;
	.reg .b64 	%rd<30>;

	ld.param.u64 	%rd7, [_Z13Convolution2DPfS_S_S_iiii_param_0];
	ld.param.u64 	%rd8, [_Z13Convolution2DPfS_S_S_iiii_param_1];
	ld.param.u64 	%rd5, [_Z13Convolution2DPfS_S_S_iiii_param_2];
	ld.param.u32 	%r25, [_Z13Convolution2DPfS_S_S_iiii_param_4];
	ld.param.u32 	%r26, [_Z13Convolution2DPfS_S_S_iiii_param_5];
	ld.param.u32 	%r28, [_Z13Convolution2DPfS_S_S_iiii_param_6];
	ld.param.u32 	%r29, [_Z13Convolution2DPfS_S_S_iiii_param_7];
	cvta.to.global.u64 	%rd1, %rd8;
	cvta.to.global.u64 	%rd2, %rd7;
	mov.u32 	%r30, %ctaid.x;
	mov.u32 	%r31, %ntid.x;
	mov.u32 	%r32, %tid.x;
	mad.lo.s32 	%r1, %r30, %r31, %r32;
	mov.u32 	%r33, %ctaid.y;
	mov.u32 	%r34, %ntid.y;
	mov.u32 	%r35, %tid.y;
	mad.lo.s32 	%r36, %r33, %r34, %r35;
	mov.u32 	%r3, %ctaid.z;
	max.s32 	%r37, %r1, %r36;
	setp.ge.s32 	%p1, %r37, %r28;
	setp.ge.s32 	%p2, %r3, %r29;
	or.pred  	%p3, %p1, %p2;
	@%p3 bra 	$L__BB0_18;
	cvta.to.global.u64 	%rd9, %rd5;
	mul.wide.u32 	%rd10, %r3, 4;
	add.s64 	%rd11, %rd9, %rd10;
	ld.global.f32 	%f131, [%rd11];
	setp.lt.s32 	%p4, %r26, 1;
	@%p4 bra 	$L__BB0_17;
	mul.lo.s32 	%r4, %r26, %r3;
	and.b32  	%r5, %r26, 15;
	and.b32  	%r6, %r26, 7;
	and.b32  	%r7, %r26, 2147483632;
	and.b32  	%r8, %r26, 3;
	neg.s32 	%r9, %r7;
	mov.b32 	%r52, 0;
$L__BB0_3:
	setp.lt.u32 	%p5, %r26, 16;
	add.s32 	%r40, %r52, %r36;
	mad.lo.s32 	%r11, %r40, %r25, %r1;
	add.s32 	%r41, %r52, %r4;
	mul.lo.s32 	%r12, %r41, %r26;
	mov.b32 	%r57, 0;
	@%p5 bra 	$L__BB0_6;
	mov.u32 	%r53, %r12;
	mov.u32 	%r54, %r11;
	mov.u32 	%r55, %r9;
$L__BB0_5:
	.pragma "nounroll";
	mul.wide.s32 	%rd12, %r54, 4;
	add.s64 	%rd13, %rd2, %rd12;
	mul.wide.s32 	%rd14, %r53, 4;
	add.s64 	%rd15, %rd1, %rd14;
	ld.global.f32 	%f19, [%rd13];
	ld.global.f32 	%f20, [%rd15];
	fma.rn.f32 	%f21, %f19, %f20, %f131;
	ld.global.f32 	%f22, [%rd13+4];
	ld.global.f32 	%f23, [%rd15+4];
	fma.rn.f32 	%f24, %f22, %f23, %f21;
	ld.global.f32 	%f25, [%rd13+8];
	ld.global.f32 	%f26, [%rd15+8];
	fma.rn.f32 	%f27, %f25, %f26, %f24;
	ld.global.f32 	%f28, [%rd13+12];
	ld.global.f32 	%f29, [%rd15+12];
	fma.rn.f32 	%f30, %f28, %f29, %f27;
	ld.global.f32 	%f31, [%rd13+16];
	ld.global.f32 	%f32, [%rd15+16];
	fma.rn.f32 	%f33, %f31, %f32, %f30;
	ld.global.f32 	%f34, [%rd13+20];
	ld.global.f32 	%f35, [%rd15+20];
	fma.rn.f32 	%f36, %f34, %f35, %f33;
	ld.global.f32 	%f37, [%rd13+24];
	ld.global.f32 	%f38, [%rd15+24];
	fma.rn.f32 	%f39, %f37, %f38, %f36;
	ld.global.f32 	%f40, [%rd13+28];
	ld.global.f32 	%f41, [%rd15+28];
	fma.rn.f32 	%f42, %f40, %f41, %f39;
	ld.global.f32 	%f43, [%rd13+32];
	ld.global.f32 	%f44, [%rd15+32];
	fma.rn.f32 	%f45, %f43, %f44, %f42;
	ld.global.f32 	%f46, [%rd13+36];
	ld.global.f32 	%f47, [%rd15+36];
	fma.rn.f32 	%f48, %f46, %f47, %f45;
	ld.global.f32 	%f49, [%rd13+40];
	ld.global.f32 	%f50, [%rd15+40];
	fma.rn.f32 	%f51, %f49, %f50, %f48;
	ld.global.f32 	%f52, [%rd13+44];
	ld.global.f32 	%f53, [%rd15+44];
	fma.rn.f32 	%f54, %f52, %f53, %f51;
	ld.global.f32 	%f55, [%rd13+48];
	ld.global.f32 	%f56, [%rd15+48];
	fma.rn.f32 	%f57, %f55, %f56, %f54;
	ld.global.f32 	%f58, [%rd13+52];
	ld.global.f32 	%f59, [%rd15+52];
	fma.rn.f32 	%f60, %f58, %f59, %f57;
	ld.global.f32 	%f61, [%rd13+56];
	ld.global.f32 	%f62, [%rd15+56];
	fma.rn.f32 	%f63, %f61, %f62, %f60;
	ld.global.f32 	%f64, [%rd13+60];
	ld.global.f32 	%f65, [%rd15+60];
	fma.rn.f32 	%f131, %f64, %f65, %f63;
	add.s32 	%r55, %r55, 16;
	add.s32 	%r54, %r54, 16;
	add.s32 	%r53, %r53, 16;
	setp.ne.s32 	%p6, %r55, 0;
	mov.u32 	%r57, %r7;
	@%p6 bra 	$L__BB0_5;
$L__BB0_6:
	setp.eq.s32 	%p7, %r5, 0;
	@%p7 bra 	$L__BB0_16;
	add.s32 	%r42, %r5, -1;
	setp.lt.u32 	%p8, %r42, 7;
	@%p8 bra 	$L__BB0_9;
	add.s32 	%r43, %r11, %r57;
	mul.wide.s32 	%rd16, %r43, 4;
	add.s64 	%rd17, %rd2, %rd16;
	ld.global.f32 	%f67, [%rd17];
	add.s32 	%r44, %r57, %r12;
	mul.wide.s32 	%rd18, %r44, 4;
	add.s64 	%rd19, %rd1, %rd18;
	ld.global.f32 	%f68, [%rd19];
	fma.rn.f32 	%f69, %f67, %f68, %f131;
	ld.global.f32 	%f70, [%rd17+4];
	ld.global.f32 	%f71, [%rd19+4];
	fma.rn.f32 	%f72, %f70, %f71, %f69;
	ld.global.f32 	%f73, [%rd17+8];
	ld.global.f32 	%f74, [%rd19+8];
	fma.rn.f32 	%f75, %f73, %f74, %f72;
	ld.global.f32 	%f76, [%rd17+12];
	ld.global.f32 	%f77, [%rd19+12];
	fma.rn.f32 	%f78, %f76, %f77, %f75;
	ld.global.f32 	%f79, [%rd17+16];
	ld.global.f32 	%f80, [%rd19+16];
	fma.rn.f32 	%f81, %f79, %f80, %f78;
	ld.global.f32 	%f82, [%rd17+20];
	ld.global.f32 	%f83, [%rd19+20];
	fma.rn.f32 	%f84, %f82, %f83, %f81;
	ld.global.f32 	%f85, [%rd17+24];
	ld.global.f32 	%f86, [%rd19+24];
	fma.rn.f32 	%f87, %f85, %f86, %f84;
	ld.global.f32 	%f88, [%rd17+28];
	ld.global.f32 	%f89, [%rd19+28];
	fma.rn.f32 	%f131, %f88, %f89, %f87;
	add.s32 	%r57, %r57, 8;
$L__BB0_9:
	setp.eq.s32 	%p9, %r6, 0;
	@%p9 bra 	$L__BB0_16;
	add.s32 	%r45, %r6, -1;
	setp.lt.u32 	%p10, %r45, 3;
	@%p10 bra 	$L__BB0_12;
	add.s32 	%r46, %r11, %r57;
	mul.wide.s32 	%rd20, %r46, 4;
	add.s64 	%rd21, %rd2, %rd20;
	ld.global.f32 	%f91, [%rd21];
	add.s32 	%r47, %r57, %r12;
	mul.wide.s32 	%rd22, %r47, 4;
	add.s64 	%rd23, %rd1, %rd22;
	ld.global.f32 	%f92, [%rd23];
	fma.rn.f32 	%f93, %f91, %f92, %f131;
	ld.global.f32 	%f94, [%rd21+4];
	ld.global.f32 	%f95, [%rd23+4];
	fma.rn.f32 	%f96, %f94, %f95, %f93;
	ld.global.f32 	%f97, [%rd21+8];
	ld.global.f32 	%f98, [%rd23+8];
	fma.rn.f32 	%f99, %f97, %f98, %f96;
	ld.global.f32 	%f100, [%rd21+12];
	ld.global.f32 	%f101, [%rd23+12];
	fma.rn.f32 	%f131, %f100, %f101, %f99;
	add.s32 	%r57, %r57, 4;
$L__BB0_12:
	setp.eq.s32 	%p11, %r8, 0;
	@%p11 bra 	$L__BB0_16;
	setp.eq.s32 	%p12, %r8, 1;
	add.s32 	%r48, %r11, %r57;
	mul.wide.s32 	%rd24, %r48, 4;
	add.s64 	%rd3, %rd2, %rd24;
	ld.global.f32 	%f102, [%rd3];
	add.s32 	%r49, %r57, %r12;
	mul.wide.s32 	%rd25, %r49, 4;
	add.s64 	%rd4, %rd1, %rd25;
	ld.global.f32 	%f103, [%rd4];
	fma.rn.f32 	%f131, %f102, %f103, %f131;
	@%p12 bra 	$L__BB0_16;
	setp.eq.s32 	%p13, %r8, 2;
	ld.global.f32 	%f104, [%rd3+4];
	ld.global.f32 	%f105, [%rd4+4];
	fma.rn.f32 	%f131, %f104, %f105, %f131;
	@%p13 bra 	$L__BB0_16;
	ld.global.f32 	%f106, [%rd3+8];
	ld.global.f32 	%f107, [%rd4+8];
	fma.rn.f32 	%f131, %f106, %f107, %f131;
$L__BB0_16:
	add.s32 	%r52, %r52, 1;
	setp.ne.s32 	%p14, %r52, %r26;
	@%p14 bra 	$L__BB0_3;
$L__BB0_17:
	ld.param.u64 	%rd29, [_Z13Convolution2DPfS_S_S_iiii_param_3];
	abs.f32 	%f108, %f131;
	mul.f32 	%f109, %f108, 0f4038AA3B;
	ex2.approx.ftz.f32 	%f110, %f109;
	add.f32 	%f111, %f110, 0f3F800000;
	rcp.approx.ftz.f32 	%f112, %f111;
	fma.rn.f32 	%f113, %f112, 0fC0000000, 0f3F800000;
	setp.ge.f32 	%p15, %f108, 0f41102CB4;
	selp.f32 	%f114, 0f3F800000, %f113, %p15;
	copysign.f32 	%f115, %f131, %f114;
	mul.f32 	%f116, %f131, %f131;
	fma.rn.f32 	%f117, %f116, 0f3C80F082, 0fBD563CAE;
	fma.rn.f32 	%f118, %f117, %f116, 0f3E085941;
	fma.rn.f32 	%f119, %f118, %f116, 0fBEAAA9ED;
	fma.rn.f32 	%f120, %f119, %f116, 0f00000000;
	fma.rn.f32 	%f121, %f120, %f131, %f131;
	setp.ge.f32 	%p16, %f108, 0f3F19999A;
	selp.f32 	%f122, %f115, %f121, %p16;
	mad.lo.s32 	%r50, %r28, %r3, %r36;
	mad.lo.s32 	%r51, %r50, %r28, %r1;
	cvta.to.global.u64 	%rd26, %rd29;
	mul.wide.s32 	%rd27, %r51, 4;
	add.s64 	%rd28, %rd26, %rd27;
	st.global.f32 	[%rd28], %f122;
$L__BB0_18:
	ret;

}
	// .globl	_Z14AveragePoolingPfS_ii
.visible .entry _Z14AveragePoolingPfS_ii(
	.param .u64 .ptr .align 1 _Z14AveragePoolingPfS_ii_param_0,
	.param .u64 .ptr .align 1 _Z14AveragePoolingPfS_ii_param_1,
	.param .u32 _Z14AveragePoolingPfS_ii_param_2,
	.param .u32 _Z14AveragePoolingPfS_ii_param_3
)
{
	.reg .pred 	%p<2>;
	.reg .b32 	%r<19>;
	.reg .b32 	%f<10>;
	.reg .b64 	%rd<11>;

	ld.param.u64 	%rd1, [_Z14AveragePoolingPfS_ii_param_0];
	ld.param.u64 	%rd2, [_Z14AveragePoolingPfS_ii_param_1];
	ld.param.u32 	%r3, [_Z14AveragePoolingPfS_ii_param_2];
	ld.param.u32 	%r5, [_Z14AveragePoolingPfS_ii_param_3];
	mov.u32 	%r6, %ctaid.x;
	mov.u32 	%r7, %ntid.x;
	mov.u32 	%r8, %tid.x;
	mad.lo.s32 	%r1, %r6, %r7, %r8;
	mov.u32 	%r9, %ctaid.y;
	mov.u32 	%r10, %ntid.y;
	mov.u32 	%r11, %tid.y;
	mad.lo.s32 	%r12, %r9, %r10, %r11;
	max.s32 	%r13, %r1, %r12;
	setp.ge.s32 	%p1, %r13, %r5;
	@%p1 bra 	$L__BB1_2;
	cvta.to.global.u64 	%rd3, %rd2;
	cvta.to.global.u64 	%rd4, %rd1;
	shl.b32 	%r14, %r1, 1;
	mul.lo.s32 	%r15, %r12, %r3;
	shl.b32 	%r16, %r15, 1;
	add.s32 	%r17, %r16, %r14;
	mul.wide.s32 	%rd5, %r17, 4;
	add.s64 	%rd6, %rd4, %rd5;
	ld.global.f32 	%f1, [%rd6];
	add.f32 	%f2, %f1, 0f00000000;
	ld.global.f32 	%f3, [%rd6+4];
	add.f32 	%f4, %f2, %f3;
	mul.wide.s32 	%rd7, %r3, 4;
	add.s64 	%rd8, %rd6, %rd7;
	ld.global.f32 	%f5, [%rd8];
	add.f32 	%f6, %f4, %f5;
	ld.global.f32 	%f7, [%rd8+4];
	add.f32 	%f8, %f6, %f7;
	mul.f32 	%f9, %f8, 0f3E800000;
	mad.lo.s32 	%r18, %r5, %r12, %r1;
	mul.wide.s32 	%rd9, %r18, 4;
	add.s64 	%rd10, %rd3, %rd9;
	st.global.f32 	[%rd10], %f9;
$L__BB1_2:
	ret;

}
	// .globl	_Z14FullyConnectedPfS_S_S_ii
.visible .entry _Z14FullyConnectedPfS_S_S_ii(
	.param .u64 .ptr .align 1 _Z14FullyConnectedPfS_S_S_ii_param_0,
	.param .u64 .ptr .align 1 _Z14FullyConnectedPfS_S_S_ii_param_1,
	.param .u64 .ptr .align 1 _Z14FullyConnectedPfS_S_S_ii_param_2,
	.param .u64 .ptr .align 1 _Z14FullyConnectedPfS_S_S_ii_param_3,
	.param .u32 _Z14FullyConnectedPfS_S_S_ii_param_4,
	.param .u32 _Z14FullyConnectedPfS_S_S_ii_param_5
)
{
	.reg .pred 	%p<13>;
	.reg .b32 	%r<38>;
	.reg .b32 	%f<125>;
	.reg .b64 	%rd<35>;

	ld.param.u64 	%rd12, [_Z14FullyConnectedPfS_S_S_ii_param_0];
	ld.param.u64 	%rd13, [_Z14FullyConnectedPfS_S_S_ii_param_1];
	ld.param.u64 	%rd10, [_Z14FullyConnectedPfS_S_S_ii_param_2];
	ld.param.u64 	%rd11, [_Z14FullyConnectedPfS_S_S_ii_param_3];
	ld.param.u32 	%r23, [_Z14FullyConnectedPfS_S_S_ii_param_4];
	ld.param.u32 	%r24, [_Z14FullyConnectedPfS_S_S_ii_param_5];
	cvta.to.global.u64 	%rd1, %rd13;
	cvta.to.global.u64 	%rd2, %rd12;
	mov.u32 	%r25, %ctaid.x;
	mov.u32 	%r26, %ntid.x;
	mov.u32 	%r27, %tid.x;
	mad.lo.s32 	%r1, %r25, %r26, %r27;
	setp.ge.s32 	%p1, %r1, %r24;
	@%p1 bra 	$L__BB2_15;
	cvta.to.global.u64 	%rd14, %rd10;
	mul.wide.s32 	%rd15, %r1, 4;
	add.s64 	%rd16, %rd14, %rd15;
	ld.global.f32 	%f124, [%rd16];
	setp.lt.s32 	%p2, %r23, 1;
	@%p2 bra 	$L__BB2_14;
	mul.lo.s32 	%r2, %r23, %r1;
	and.b32  	%r3, %r23, 15;
	setp.lt.u32 	%p3, %r23, 16;
	mov.b32 	%r34, 0;
	@%p3 bra 	$L__BB2_5;
	and.b32  	%r34, %r23, 2147483632;
	neg.s32 	%r32, %r34;
	add.s64 	%rd33, %rd2, 32;
	add.s64 	%rd4, %rd1, 32;
	mov.u32 	%r31, %r2;
$L__BB2_4:
	.pragma "nounroll";
	mul.wide.s32 	%rd17, %r31, 4;
	add.s64 	%rd18, %rd4, %rd17;
	ld.global.f32 	%f16, [%rd33+-32];
	ld.global.f32 	%f17, [%rd18+-32];
	fma.rn.f32 	%f18, %f16, %f17, %f124;
	ld.global.f32 	%f19, [%rd33+-28];
	ld.global.f32 	%f20, [%rd18+-28];
	fma.rn.f32 	%f21, %f19, %f20, %f18;
	ld.global.f32 	%f22, [%rd33+-24];
	ld.global.f32 	%f23, [%rd18+-24];
	fma.rn.f32 	%f24, %f22, %f23, %f21;
	ld.global.f32 	%f25, [%rd33+-20];
	ld.global.f32 	%f26, [%rd18+-20];
	fma.rn.f32 	%f27, %f25, %f26, %f24;
	ld.global.f32 	%f28, [%rd33+-16];
	ld.global.f32 	%f29, [%rd18+-16];
	fma.rn.f32 	%f30, %f28, %f29, %f27;
	ld.global.f32 	%f31, [%rd33+-12];
	ld.global.f32 	%f32, [%rd18+-12];
	fma.rn.f32 	%f33, %f31, %f32, %f30;
	ld.global.f32 	%f34, [%rd33+-8];
	ld.global.f32 	%f35, [%rd18+-8];
	fma.rn.f32 	%f36, %f34, %f35, %f33;
	ld.global.f32 	%f37, [%rd33+-4];
	ld.global.f32 	%f38, [%rd18+-4];
	fma.rn.f32 	%f39, %f37, %f38, %f36;
	ld.global.f32 	%f40, [%rd33];
	ld.global.f32 	%f41, [%rd18];
	fma.rn.f32 	%f42, %f40, %f41, %f39;
	ld.global.f32 	%f43, [%rd33+4];
	ld.global.f32 	%f44, [%rd18+4];
	fma.rn.f32 	%f45, %f43, %f44, %f42;
	ld.global.f32 	%f46, [%rd33+8];
	ld.global.f32 	%f47, [%rd18+8];
	fma.rn.f32 	%f48, %f46, %f47, %f45;
	ld.global.f32 	%f49, [%rd33+12];
	ld.global.f32 	%f50, [%rd18+12];
	fma.rn.f32 	%f51, %f49, %f50, %f48;
	ld.global.f32 	%f52, [%rd33+16];
	ld.global.f32 	%f53, [%rd18+16];
	fma.rn.f32 	%f54, %f52, %f53, %f51;
	ld.global.f32 	%f55, [%rd33+20];
	ld.global.f32 	%f56, [%rd18+20];
	fma.rn.f32 	%f57, %f55, %f56, %f54;
	ld.global.f32 	%f58, [%rd33+24];
	ld.global.f32 	%f59, [%rd18+24];
	fma.rn.f32 	%f60, %f58, %f59, %f57;
	ld.global.f32 	%f61, [%rd33+28];
	ld.global.f32 	%f62, [%rd18+28];
	fma.rn.f32 	%f124, %f61, %f62, %f60;
	add.s32 	%r32, %r32, 16;
	add.s64 	%rd33, %rd33, 64;
	add.s32 	%r31, %r31, 16;
	setp.ne.s32 	%p4, %r32, 0;
	@%p4 bra 	$L__BB2_4;
$L__BB2_5:
	setp.eq.s32 	%p5, %r3, 0;
	@%p5 bra 	$L__BB2_14;
	and.b32  	%r11, %r23, 7;
	setp.lt.u32 	%p6, %r3, 8;
	@%p6 bra 	$L__BB2_8;
	mul.wide.u32 	%rd19, %r34, 4;
	add.s64 	%rd20, %rd2, %rd19;
	ld.global.f32 	%f64, [%rd20];
	add.s32 	%r29, %r34, %r2;
	mul.wide.s32 	%rd21, %r29, 4;
	add.s64 	%rd22, %rd1, %rd21;
	ld.global.f32 	%f65, [%rd22];
	fma.rn.f32 	%f66, %f64, %f65, %f124;
	ld.global.f32 	%f67, [%rd20+4];
	ld.global.f32 	%f68, [%rd22+4];
	fma.rn.f32 	%f69, %f67, %f68, %f66;
	ld.global.f32 	%f70, [%rd20+8];
	ld.global.f32 	%f71, [%rd22+8];
	fma.rn.f32 	%f72, %f70, %f71, %f69;
	ld.global.f32 	%f73, [%rd20+12];
	ld.global.f32 	%f74, [%rd22+12];
	fma.rn.f32 	%f75, %f73, %f74, %f72;
	ld.global.f32 	%f76, [%rd20+16];
	ld.global.f32 	%f77, [%rd22+16];
	fma.rn.f32 	%f78, %f76, %f77, %f75;
	ld.global.f32 	%f79, [%rd20+20];
	ld.global.f32 	%f80, [%rd22+20];
	fma.rn.f32 	%f81, %f79, %f80, %f78;
	ld.global.f32 	%f82, [%rd20+24];
	ld.global.f32 	%f83, [%rd22+24];
	fma.rn.f32 	%f84, %f82, %f83, %f81;
	ld.global.f32 	%f85, [%rd20+28];
	ld.global.f32 	%f86, [%rd22+28];
	fma.rn.f32 	%f124, %f85, %f86, %f84;
	add.s32 	%r34, %r34, 8;
$L__BB2_8:
	setp.eq.s32 	%p7, %r11, 0;
	@%p7 bra 	$L__BB2_14;
	and.b32  	%r14, %r23, 3;
	setp.lt.u32 	%p8, %r11, 4;
	@%p8 bra 	$L__BB2_11;
	mul.wide.u32 	%rd23, %r34, 4;
	add.s64 	%rd24, %rd2, %rd23;
	ld.global.f32 	%f88, [%rd24];
	add.s32 	%r30, %r34, %r2;
	mul.wide.s32 	%rd25, %r30, 4;
	add.s64 	%rd26, %rd1, %rd25;
	ld.global.f32 	%f89, [%rd26];
	fma.rn.f32 	%f90, %f88, %f89, %f124;
	ld.global.f32 	%f91, [%rd24+4];
	ld.global.f32 	%f92, [%rd26+4];
	fma.rn.f32 	%f93, %f91, %f92, %f90;
	ld.global.f32 	%f94, [%rd24+8];
	ld.global.f32 	%f95, [%rd26+8];
	fma.rn.f32 	%f96, %f94, %f95, %f93;
	ld.global.f32 	%f97, [%rd24+12];
	ld.global.f32 	%f98, [%rd26+12];
	fma.rn.f32 	%f124, %f97, %f98, %f96;
	add.s32 	%r34, %r34, 4;
$L__BB2_11:
	setp.eq.s32 	%p9, %r14, 0;
	@%p9 bra 	$L__BB2_14;
	add.s32 	%r37, %r34, %r2;
	mul.wide.u32 	%rd27, %r34, 4;
	add.s64 	%rd34, %rd2, %rd27;
	neg.s32 	%r36, %r14;
$L__BB2_13:
	.pragma "nounroll";
	mul.wide.s32 	%rd28, %r37, 4;
	add.s64 	%rd29, %rd1, %rd28;
	ld.global.f32 	%f99, [%rd34];
	ld.global.f32 	%f100, [%rd29];
	fma.rn.f32 	%f124, %f99, %f100, %f124;
	add.s32 	%r37, %r37, 1;
	add.s64 	%rd34, %rd34, 4;
	add.s32 	%r36, %r36, 1;
	setp.ne.s32 	%p10, %r36, 0;
	@%p10 bra 	$L__BB2_13;
$L__BB2_14:
	abs.f32 	%f101, %f124;
	mul.f32 	%f102, %f101, 0f4038AA3B;
	ex2.approx.ftz.f32 	%f103, %f102;
	add.f32 	%f104, %f103, 0f3F800000;
	rcp.approx.ftz.f32 	%f105, %f104;
	fma.rn.f32 	%f106, %f105, 0fC0000000, 0f3F800000;
	setp.ge.f32 	%p11, %f101, 0f41102CB4;
	selp.f32 	%f107, 0f3F800000, %f106, %p11;
	copysign.f32 	%f108, %f124, %f107;
	mul.f32 	%f109, %f124, %f124;
	fma.rn.f32 	%f110, %f109, 0f3C80F082, 0fBD563CAE;
	fma.rn.f32 	%f111, %f110, %f109, 0f3E085941;
	fma.rn.f32 	%f112, %f111, %f109, 0fBEAAA9ED;
	fma.rn.f32 	%f113, %f112, %f109, 0f00000000;
	fma.rn.f32 	%f114, %f113, %f124, %f124;
	setp.ge.f32 	%p12, %f101, 0f3F19999A;
	selp.f32 	%f115, %f108, %f114, %p12;
	cvta.to.global.u64 	%rd30, %rd11;
	add.s64 	%rd32, %rd30, %rd15;
	st.global.f32 	[%rd32], %f115;
$L__BB2_15:
	ret;

}


// ===== COMPILED SASS (sm_100) =====

	.target	sm_100

	.elftype	@"ET_EXEC"


//--------------------- .note.nv.tkinfo           --------------------------
	.section	.note.nv.tkinfo,"",@"SHT_NOTE"
	.sectionflags	@"SHF_NOTE_NV_TKINFO"
	.tkinfo
        /*0018*/ 	.word	0x00000002
        /*0030*/ 	.string	""
        /*0030*/ 	.string	"ptxas"
        /*0030*/ 	.string	"Cuda compilation tools, release 13.0, V13.0.88"
        /*0030*/ 	.string	"Build cuda_13.0.r13.0/compiler.36424714_0"
        /*0030*/ 	.string	"-arch sm_100 -m 64 "



//--------------------- .note.nv.cuinfo           --------------------------
	.section	.note.nv.cuinfo,"",@"SHT_NOTE"
	.sectionflags	@"SHF_NOTE_NV_CUINFO"
        /*0018*/ 	.short	0x0002
        /*001a*/ 	.short	0x0064
        /*001c*/ 	.short	0x0082
	.zero		2


//--------------------- .nv.info                  --------------------------
	.section	.nv.info,"",@"SHT_CUDA_INFO"
	.align	4


	//----- nvinfo : EIATTR_REGCOUNT
	.align		4
        /*0000*/ 	.byte	0x04, 0x2f
        /*0002*/ 	.short	(.L_1 - .L_0)
	.align		4
.L_0:
        /*0004*/ 	.word	index@(_Z13Convolution2DPfS_S_S_iiii)
        /*0008*/ 	.word	0x0000001f


	//----- nvinfo : EIATTR_FRAME_SIZE
	.align		4
.L_1:
        /*000c*/ 	.byte	0x04, 0x11
        /*000e*/ 	.short	(.L_3 - .L_2)
	.align		4
.L_2:
        /*0010*/ 	.word	index@(_Z13Convolution2DPfS_S_S_iiii)
        /*0014*/ 	.word	0x00000000


	//----- nvinfo : EIATTR_REGCOUNT
	.align		4
.L_3:
        /*0018*/ 	.byte	0x04, 0x2f
        /*001a*/ 	.short	(.L_5 - .L_4)
	.align		4
.L_4:
        /*001c*/ 	.word	index@(_Z14AveragePoolingPfS_ii)
        /*0020*/ 	.word	0x00000012


	//----- nvinfo : EIATTR_FRAME_SIZE
	.align		4
.L_5:
        /*0024*/ 	.byte	0x04, 0x11
        /*0026*/ 	.short	(.L_7 - .L_6)
	.align		4
.L_6:
        /*0028*/ 	.word	index@(_Z14AveragePoolingPfS_ii)
        /*002c*/ 	.word	0x00000000


	//----- nvinfo : EIATTR_REGCOUNT
	.align		4
.L_7:
        /*0030*/ 	.byte	0x04, 0x2f
        /*0032*/ 	.short	(.L_9 - .L_8)
	.align		4
.L_8:
        /*0034*/ 	.word	index@(_Z14FullyConnectedPfS_S_S_ii)
        /*0038*/ 	.word	0x0000001f


	//----- nvinfo : EIATTR_FRAME_SIZE
	.align		4
.L_9:
        /*003c*/ 	.byte	0x04, 0x11
        /*003e*/ 	.short	(.L_11 - .L_10)
	.align		4
.L_10:
        /*0040*/ 	.word	index@(_Z14FullyConnectedPfS_S_S_ii)
        /*0044*/ 	.word	0x00000000


	//----- nvinfo : EIATTR_MIN_STACK_SIZE
	.align		4
.L_11:
        /*0048*/ 	.byte	0x04, 0x12
        /*004a*/ 	.short	(.L_13 - .L_12)
	.align		4
.L_12:
        /*004c*/ 	.word	index@(_Z14FullyConnectedPfS_S_S_ii)
        /*0050*/ 	.word	0x00000000


	//----- nvinfo : EIATTR_MIN_STACK_SIZE
	.align		4
.L_13:
        /*0054*/ 	.byte	0x04, 0x12
        /*0056*/ 	.short	(.L_15 - .L_14)
	.align		4
.L_14:
        /*0058*/ 	.word	index@(_Z14AveragePoolingPfS_ii)
        /*005c*/ 	.word	0x00000000


	//----- nvinfo : EIATTR_MIN_STACK_SIZE
	.align		4
.L_15:
        /*0060*/ 	.byte	0x04, 0x12
        /*0062*/ 	.short	(.L_17 - .L_16)
	.align		4
.L_16:
        /*0064*/ 	.word	index@(_Z13Convolution2DPfS_S_S_iiii)
        /*0068*/ 	.word	0x00000000
.L_17:


//--------------------- .nv.compat                --------------------------
	.section	.nv.compat,"",@"SHT_CUDA_COMPAT_INFO"
	.align	4
        /*0000*/ 	.byte	0x02, 0x09, 0x00, 0x00, 0x02, 0x02, 0x01, 0x00, 0x02, 0x05, 0x05, 0x00, 0x03, 0x07, 0x01, 0x01
        /*0010*/ 	.byte	0x02, 0x03, 0x00, 0x00, 0x02, 0x06, 0x01, 0x00, 0x04, 0x0b, 0x08, 0x00, 0x01, 0x00, 0x00, 0x00
        /*0020*/ 	.byte	0x00, 0x00, 0x00, 0x00


//--------------------- .nv.info._Z14FullyConnectedPfS_S_S_ii --------------------------
	.section	.nv.info._Z14FullyConnectedPfS_S_S_ii,"",@"SHT_CUDA_INFO"
	.sectionflags	@""
	.align	4


	//----- nvinfo : EIATTR_CUDA_API_VERSION
	.align		4
        /*0000*/ 	.byte	0x04, 0x37
        /*0002*/ 	.short	(.L_19 - .L_18)
.L_18:
        /*0004*/ 	.word	0x00000082


	//----- nvinfo : EIATTR_KPARAM_INFO
	.align		4
.L_19:
        /*0008*/ 	.byte	0x04, 0x17
        /*000a*/ 	.short	(.L_21 - .L_20)
.L_20:
        /*000c*/ 	.word	0x00000000
        /*0010*/ 	.short	0x0005
        /*0012*/ 	.short	0x0024
        /*0014*/ 	.byte	0x00, 0xf0, 0x11, 0x00


	//----- nvinfo : EIATTR_KPARAM_INFO
	.align		4
.L_21:
        /*0018*/ 	.byte	0x04, 0x17
        /*001a*/ 	.short	(.L_23 - .L_22)
.L_22:
        /*001c*/ 	.word	0x00000000
        /*0020*/ 	.short	0x0004
        /*0022*/ 	.short	0x0020
        /*0024*/ 	.byte	0x00, 0xf0, 0x11, 0x00


	//----- nvinfo : EIATTR_KPARAM_INFO
	.align		4
.L_23:
        /*0028*/ 	.byte	0x04, 0x17
        /*002a*/ 	.short	(.L_25 - .L_24)
.L_24:
        /*002c*/ 	.word	0x00000000
        /*0030*/ 	.short	0x0003
        /*0032*/ 	.short	0x0018
        /*0034*/ 	.byte	0x00, 0xf5, 0x21, 0x00


	//----- nvinfo : EIATTR_KPARAM_INFO
	.align		4
.L_25:
        /*0038*/ 	.byte	0x04, 0x17
        /*003a*/ 	.short	(.L_27 - .L_26)
.L_26:
        /*003c*/ 	.word	0x00000000
        /*0040*/ 	.short	0x0002
        /*0042*/ 	.short	0x0010
        /*0044*/ 	.byte	0x00, 0xf5, 0x21, 0x00


	//----- nvinfo : EIATTR_KPARAM_INFO
	.align		4
.L_27:
        /*0048*/ 	.byte	0x04, 0x17
        /*004a*/ 	.short	(.L_29 - .L_28)
.L_28:
        /*004c*/ 	.word	0x00000000
        /*0050*/ 	.short	0x0001
        /*0052*/ 	.short	0x0008
        /*0054*/ 	.byte	0x00, 0xf5, 0x21, 0x00


	//----- nvinfo : EIATTR_KPARAM_INFO
	.align		4
.L_29:
        /*0058*/ 	.byte	0x04, 0x17
        /*005a*/ 	.short	(.L_31 - .L_30)
.L_30:
        /*005c*/ 	.word	0x00000000
        /*0060*/ 	.short	0x0000
        /*0062*/ 	.short	0x0000
        /*0064*/ 	.byte	0x00, 0xf5, 0x21, 0x00


	//----- nvinfo : EIATTR_SPARSE_MMA_MASK
	.align		4
.L_31:
        /*0068*/ 	.byte	0x03, 0x50
        /*006a*/ 	.short	0x0000


	//----- nvinfo : EIATTR_MAXREG_COUNT
	.align		4
        /*006c*/ 	.byte	0x03, 0x1b
        /*006e*/ 	.short	0x00ff


	//----- nvinfo : EIATTR_MERCURY_ISA_VERSION
	.align		4
        /*0070*/ 	.byte	0x03, 0x5f
        /*0072*/ 	.short	0x0101


	//----- nvinfo : EIATTR_VRC_CTA_INIT_COUNT
	.align		4
        /*0074*/ 	.byte	0x02, 0x4a
	.zero		1
	.zero		1


	//----- nvinfo : EIATTR_EXIT_INSTR_OFFSETS
	.align		4
        /*0078*/ 	.byte	0x04, 0x1c
        /*007a*/ 	.short	(.L_33 - .L_32)


	//   ....[0]....
.L_32:
        /*007c*/ 	.word	0x00000070


	//   ....[1]....
        /*0080*/ 	.word	0x00000b90


	//----- nvinfo : EIATTR_CBANK_PARAM_SIZE
	.align		4
.L_33:
        /*0084*/ 	.byte	0x03, 0x19
        /*0086*/ 	.short	0x0028


	//----- nvinfo : EIATTR_PARAM_CBANK
	.align		4
        /*0088*/ 	.byte	0x04, 0x0a
        /*008a*/ 	.short	(.L_35 - .L_34)
	.align		4
.L_34:
        /*008c*/ 	.word	index@(.nv.constant0._Z14FullyConnectedPfS_S_S_ii)
        /*0090*/ 	.short	0x0380
        /*0092*/ 	.short	0x0028


	//----- nvinfo : EIATTR_SW_WAR
	.align		4
.L_35:
        /*0094*/ 	.byte	0x04, 0x36
        /*0096*/ 	.short	(.L_37 - .L_36)
.L_36:
        /*0098*/ 	.word	0x00000008
.L_37:


//--------------------- .nv.info._Z14AveragePoolingPfS_ii --------------------------
	.section	.nv.info._Z14AveragePoolingPfS_ii,"",@"SHT_CUDA_INFO"
	.sectionflags	@""
	.align	4


	//----- nvinfo : EIATTR_CUDA_API_VERSION
	.align		4
        /*0000*/ 	.byte	0x04, 0x37
        /*0002*/ 	.short	(.L_39 - .L_38)
.L_38:
        /*0004*/ 	.word	0x00000082


	//----- nvinfo : EIATTR_KPARAM_INFO
	.align		4
.L_39:
        /*0008*/ 	.byte	0x04, 0x17
        /*000a*/ 	.short	(.L_41 - .L_40)
.L_40:
        /*000c*/ 	.word	0x00000000
        /*0010*/ 	.short	0x0003
        /*0012*/ 	.short	0x0014
        /*0014*/ 	.byte	0x00, 0xf0, 0x11, 0x00


	//----- nvinfo : EIATTR_KPARAM_INFO
	.align		4
.L_41:
        /*0018*/ 	.byte	0x04, 0x17
        /*001a*/ 	.short	(.L_43 - .L_42)
.L_42:
        /*001c*/ 	.word	0x00000000
        /*0020*/ 	.short	0x0002
        /*0022*/ 	.short	0x0010
        /*0024*/ 	.byte	0x00, 0xf0, 0x11, 0x00


	//----- nvinfo : EIATTR_KPARAM_INFO
	.align		4
.L_43:
        /*0028*/ 	.byte	0x04, 0x17
        /*002a*/ 	.short	(.L_45 - .L_44)
.L_44:
        /*002c*/ 	.word	0x00000000
        /*0030*/ 	.short	0x0001
        /*0032*/ 	.short	0x0008
        /*0034*/ 	.byte	0x00, 0xf5, 0x21, 0x00


	//----- nvinfo : EIATTR_KPARAM_INFO
	.align		4
.L_45:
        /*0038*/ 	.byte	0x04, 0x17
        /*003a*/ 	.short	(.L_47 - .L_46)
.L_46:
        /*003c*/ 	.word	0x00000000
        /*0040*/ 	.short	0x0000
        /*0042*/ 	.short	0x0000
        /*0044*/ 	.byte	0x00, 0xf5, 0x21, 0x00


	//----- nvinfo : EIATTR_SPARSE_MMA_MASK
	.align		4
.L_47:
        /*0048*/ 	.byte	0x03, 0x50
        /*004a*/ 	.short	0x0000


	//----- nvinfo : EIATTR_MAXREG_COUNT
	.align		4
        /*004c*/ 	.byte	0x03, 0x1b
        /*004e*/ 	.short	0x00ff


	//----- nvinfo : EIATTR_MERCURY_ISA_VERSION
	.align		4
        /*0050*/ 	.byte	0x03, 0x5f
        /*0052*/ 	.short	0x0101


	//----- nvinfo : EIATTR_VRC_CTA_INIT_COUNT
	.align		4
        /*0054*/ 	.byte	0x02, 0x4a
	.zero		1
	.zero		1


	//----- nvinfo : EIATTR_EXIT_INSTR_OFFSETS
	.align		4
        /*0058*/ 	.byte	0x04, 0x1c
        /*005a*/ 	.short	(.L_49 - .L_48)


	//   ....[0]....
.L_48:
        /*005c*/ 	.word	0x000000c0


	//   ....[1]....
        /*0060*/ 	.word	0x00000210


	//----- nvinfo : EIATTR_CBANK_PARAM_SIZE
	.align		4
.L_49:
        /*0064*/ 	.byte	0x03, 0x19
        /*0066*/ 	.short	0x0018


	//----- nvinfo : EIATTR_PARAM_CBANK
	.align		4
        /*0068*/ 	.byte	0x04, 0x0a
        /*006a*/ 	.short	(.L_51 - .L_50)
	.align		4
.L_50:
        /*006c*/ 	.word	index@(.nv.constant0._Z14AveragePoolingPfS_ii)
        /*0070*/ 	.short	0x0380
        /*0072*/ 	.short	0x0018


	//----- nvinfo : EIATTR_SW_WAR
	.align		4
.L_51:
        /*0074*/ 	.byte	0x04, 0x36
        /*0076*/ 	.short	(.L_53 - .L_52)
.L_52:
        /*0078*/ 	.word	0x00000008
.L_53:


//--------------------- .nv.info._Z13Convolution2DPfS_S_S_iiii --------------------------
	.section	.nv.info._Z13Convolution2DPfS_S_S_iiii,"",@"SHT_CUDA_INFO"
	.sectionflags	@""
	.align	4


	//----- nvinfo : EIATTR_CUDA_API_VERSION
	.align		4
        /*0000*/ 	.byte	0x04, 0x37
        /*0002*/ 	.short	(.L_55 - .L_54)
.L_54:
        /*0004*/ 	.word	0x00000082


	//----- nvinfo : EIATTR_KPARAM_INFO
	.align		4
.L_55:
        /*0008*/ 	.byte	0x04, 0x17
        /*000a*/ 	.short	(.L_57 - .L_56)
.L_56:
        /*000c*/ 	.word	0x00000000
        /*0010*/ 	.short	0x0007
        /*0012*/ 	.short	0x002c
        /*0014*/ 	.byte	0x00, 0xf0, 0x11, 0x00


	//----- nvinfo : EIATTR_KPARAM_INFO
	.align		4
.L_57:
        /*0018*/ 	.byte	0x04, 0x17
        /*001a*/ 	.short	(.L_59 - .L_58)
.L_58:
        /*001c*/ 	.word	0x00000000
        /*0020*/ 	.short	0x0006
        /*0022*/ 	.short	0x0028
        /*0024*/ 	.byte	0x00, 0xf0, 0x11, 0x00


	//----- nvinfo : EIATTR_KPARAM_INFO
	.align		4
.L_59:
        /*0028*/ 	.byte	0x04, 0x17
        /*002a*/ 	.short	(.L_61 - .L_60)
.L_60:
        /*002c*/ 	.word	0x00000000
        /*0030*/ 	.short	0x0005
        /*0032*/ 	.short	0x0024
        /*0034*/ 	.byte	0x00, 0xf0, 0x11, 0x00


	//----- nvinfo : EIATTR_KPARAM_INFO
	.align		4
.L_61:
        /*0038*/ 	.byte	0x04, 0x17
        /*003a*/ 	.short	(.L_63 - .L_62)
.L_62:
        /*003c*/ 	.word	0x00000000
        /*0040*/ 	.short	0x0004
        /*0042*/ 	.short	0x0020
        /*0044*/ 	.byte	0x00, 0xf0, 0x11, 0x00


	//----- nvinfo : EIATTR_KPARAM_INFO
	.align		4
.L_63:
        /*0048*/ 	.byte	0x04, 0x17
        /*004a*/ 	.short	(.L_65 - .L_64)
.L_64:
        /*004c*/ 	.word	0x00000000
        /*0050*/ 	.short	0x0003
        /*0052*/ 	.short	0x0018
        /*0054*/ 	.byte	0x00, 0xf5, 0x21, 0x00


	//----- nvinfo : EIATTR_KPARAM_INFO
	.align		4
.L_65:
        /*0058*/ 	.byte	0x04, 0x17
        /*005a*/ 	.short	(.L_67 - .L_66)
.L_66:
        /*005c*/ 	.word	0x00000000
        /*0060*/ 	.short	0x0002
        /*0062*/ 	.short	0x0010
        /*0064*/ 	.byte	0x00, 0xf5, 0x21, 0x00


	//----- nvinfo : EIATTR_KPARAM_INFO
	.align		4
.L_67:
        /*0068*/ 	.byte	0x04, 0x17
        /*006a*/ 	.short	(.L_69 - .L_68)
.L_68:
        /*006c*/ 	.word	0x00000000
        /*0070*/ 	.short	0x0001
        /*0072*/ 	.short	0x0008
        /*0074*/ 	.byte	0x00, 0xf5, 0x21, 0x00


	//----- nvinfo : EIATTR_KPARAM_INFO
	.align		4
.L_69:
        /*0078*/ 	.byte	0x04, 0x17
        /*007a*/ 	.short	(.L_71 - .L_70)
.L_70:
        /*007c*/ 	.word	0x00000000
        /*0080*/ 	.short	0x0000
        /*0082*/ 	.short	0x0000
        /*0084*/ 	.byte	0x00, 0xf5, 0x21, 0x00


	//----- nvinfo : EIATTR_SPARSE_MMA_MASK
	.align		4
.L_71:
        /*0088*/ 	.byte	0x03, 0x50
        /*008a*/ 	.short	0x0000


	//----- nvinfo : EIATTR_MAXREG_COUNT
	.align		4
        /*008c*/ 	.byte	0x03, 0x1b
        /*008e*/ 	.short	0x00ff


	//----- nvinfo : EIATTR_MERCURY_ISA_VERSION
	.align		4
        /*0090*/ 	.byte	0x03, 0x5f
        /*0092*/ 	.short	0x0101


	//----- nvinfo : EIATTR_VRC_CTA_INIT_COUNT
	.align		4
        /*0094*/ 	.byte	0x02, 0x4a
	.zero		1
	.zero		1


	//----- nvinfo : EIATTR_EXIT_INSTR_OFFSETS
	.align		4
        /*0098*/ 	.byte	0x04, 0x1c
        /*009a*/ 	.short	(.L_73 - .L_72)


	//   ....[0]....
.L_72:
        /*009c*/ 	.word	0x000000e0


	//   ....[1]....
        /*00a0*/ 	.word	0x00000cb0


	//----- nvinfo : EIATTR_CBANK_PARAM_SIZE
	.align		4
.L_73:
        /*00a4*/ 	.byte	0x03, 0x19
        /*00a6*/ 	.short	0x0030


	//----- nvinfo : EIATTR_PARAM_CBANK
	.align		4
        /*00a8*/ 	.byte	0x04, 0x0a
        /*00aa*/ 	.short	(.L_75 - .L_74)
	.align		4
.L_74:
        /*00ac*/ 	.word	index@(.nv.constant0._Z13Convolution2DPfS_S_S_iiii)
        /*00b0*/ 	.short	0x0380
        /*00b2*/ 	.short	0x0030


	//----- nvinfo : EIATTR_SW_WAR
	.align		4
.L_75:
        /*00b4*/ 	.byte	0x04, 0x36
        /*00b6*/ 	.short	(.L_77 - .L_76)
.L_76:
        /*00b8*/ 	.word	0x00000008
.L_77:


//--------------------- .nv.callgraph             --------------------------
	.section	.nv.callgraph,"",@"SHT_CUDA_CALLGRAPH"
	.align	4
	.sectionentsize	8
	.align		4
        /*0000*/ 	.word	0x00000000
	.align		4
        /*0004*/ 	.word	0xffffffff
	.align		4
        /*0008*/ 	.word	0x00000000
	.align		4
        /*000c*/ 	.word	0xfffffffe
	.align		4
        /*0010*/ 	.word	0x00000000
	.align		4
        /*0014*/ 	.word	0xfffffffd
	.align		4
        /*0018*/ 	.word	0x00000000
	.align		4
        /*001c*/ 	.word	0xfffffffc


//--------------------- .text._Z14FullyConnectedPfS_S_S_ii --------------------------
	.section	.text._Z14FullyConnectedPfS_S_S_ii,"ax",@progbits
	.align	128
        .global         _Z14FullyConnectedPfS_S_S_ii
        .type           _Z14FullyConnectedPfS_S_S_ii,@function
        .size           _Z14FullyConnectedPfS_S_S_ii,(.L_x_16 - _Z14FullyConnectedPfS_S_S_ii)
        .other          _Z14FullyConnectedPfS_S_S_ii,@"STO_CUDA_ENTRY STV_DEFAULT"
_Z14FullyConnectedPfS_S_S_ii:
.text._Z14FullyConnectedPfS_S_S_ii:
[----:B------:R-:W-:Y:S01]  /*0000*/  LDC R1, c[0x0][0x37c] ;  /* 0x0000df00ff017b82 */ /* 0x000fe20000000800 */
[----:B------:R-:W0:Y:S07]  /*0010*/  S2R R3, SR_TID.X ;  /* 0x0000000000037919 */ /* 0x000e2e0000002100 */
[----:B------:R-:W0:Y:S01]  /*0020*/  S2UR UR4, SR_CTAID.X ;  /* 0x00000000000479c3 */ /* 0x000e220000002500 */
[----:B------:R-:W1:Y:S07]  /*0030*/  LDCU UR5, c[0x0][0x3a4] ;  /* 0x00007480ff0577ac */ /* 0x000e6e0008000800 */
[----:B------:R-:W0:Y:S02]  /*0040*/  LDC R6, c[0x0][0x360] ;  /* 0x0000d800ff067b82 */ /* 0x000e240000000800 */
[----:B0-----:R-:W-:-:S05]  /*0050*/  IMAD R6, R6, UR4, R3 ;  /* 0x0000000406067c24 */ /* 0x001fca000f8e0203 */
[----:B-1----:R-:W-:-:S13]  /*0060*/  ISETP.GE.AND P0, PT, R6, UR5, PT ;  /* 0x0000000506007c0c */ /* 0x002fda000bf06270 */
[----:B------:R-:W-:Y:S05]  /*0070*/  @P0 EXIT ;  /* 0x000000000000094d */ /* 0x000fea0003800000 */
[----:B------:R-:W0:Y:S01]  /*0080*/  LDC.64 R2, c[0x0][0x390] ;  /* 0x0000e400ff027b82 */ /* 0x000e220000000a00 */
[----:B------:R-:W1:Y:S01]  /*0090*/  LDCU.64 UR16, c[0x0][0x358] ;  /* 0x00006b00ff1077ac */ /* 0x000e620008000a00 */
[----:B------:R-:W2:Y:S01]  /*00a0*/  LDCU UR8, c[0x0][0x3a0] ;  /* 0x00007400ff0877ac */ /* 0x000ea20008000800 */
[----:B0-----:R-:W-:-:S05]  /*00b0*/  IMAD.WIDE R2, R6, 0x4, R2 ;  /* 0x0000000406027825 */ /* 0x001fca00078e0202 */
[----:B-1----:R0:W5:Y:S01]  /*00c0*/  LDG.E R15, desc[UR16][R2.64] ;  /* 0x00000010020f7981 */ /* 0x002162000c1e1900 */
[----:B--2---:R-:W-:-:S09]  /*00d0*/  UISETP.GE.AND UP0, UPT, UR8, 0x1, UPT ;  /* 0x000000010800788c */ /* 0x004fd2000bf06270 */
[----:B0-----:R-:W-:Y:S05]  /*00e0*/  BRA.U !UP0, `(.L_x_0) ;  /* 0x0000000908587547 */ /* 0x001fea000b800000 */
[----:B------:R-:W-:Y:S01]  /*00f0*/  UISETP.GE.U32.AND UP1, UPT, UR8, 0x10, UPT ;  /* 0x000000100800788c */ /* 0x000fe2000bf26070 */
[----:B------:R-:W-:Y:S01]  /*0100*/  HFMA2 R8, -RZ, RZ, 0, 0 ;  /* 0x00000000ff087431 */ /* 0x000fe200000001ff */
[----:B------:R-:W-:Y:S02]  /*0110*/  ULOP3.LUT UR9, UR8, 0xf, URZ, 0xc0, !UPT ;  /* 0x0000000f08097892 */ /* 0x000fe4000f8ec0ff */
[----:B------:R-:W-:Y:S02]  /*0120*/  IMAD R7, R6, UR8, RZ ;  /* 0x0000000806077c24 */ /* 0x000fe4000f8e02ff */
[----:B------:R-:W-:-:S03]  /*0130*/  UISETP.NE.AND UP0, UPT, UR9, URZ, UPT ;  /* 0x000000ff0900728c */ /* 0x000fc6000bf05270 */
[----:B------:R-:W-:Y:S08]  /*0140*/  BRA.U !UP1, `(.L_x_1) ;  /* 0x0000000509107547 */ /* 0x000ff0000b800000 */
[----:B------:R-:W0:Y:S01]  /*0150*/  LDCU.128 UR12, c[0x0][0x380] ;  /* 0x00007000ff0c77ac */ /* 0x000e220008000c00 */
[----:B------:R-:W-:Y:S01]  /*0160*/  MOV R0, R7 ;  /* 0x0000000700007202 */ /* 0x000fe20000000f00 */
[----:B------:R-:W-:-:S04]  /*0170*/  ULOP3.LUT UR10, UR8, 0x7ffffff0, URZ, 0xc0, !UPT ;  /* 0x7ffffff0080a7892 */ /* 0x000fc8000f8ec0ff */
[----:B------:R-:W-:Y:S02]  /*0180*/  UIADD3 UR11, UPT, UPT, -UR10, URZ, URZ ;  /* 0x000000ff0a0b7290 */ /* 0x000fe4000fffe1ff */
[----:B------:R-:W-:Y:S01]  /*0190*/  MOV R8, UR10 ;  /* 0x0000000a00087c02 */ /* 0x000fe20008000f00 */
[----:B0-----:R-:W-:Y:S02]  /*01a0*/  UIADD3 UR6, UP1, UPT, UR12, 0x20, URZ ;  /* 0x000000200c067890 */ /* 0x001fe4000ff3e0ff */
[----:B------:R-:W-:Y:S02]  /*01b0*/  UIADD3 UR4, UP2, UPT, UR14, 0x20, URZ ;  /* 0x000000200e047890 */ /* 0x000fe4000ff5e0ff */
[----:B------:R-:W-:Y:S02]  /*01c0*/  UIADD3.X UR7, UPT, UPT, URZ, UR13, URZ, UP1, !UPT ;  /* 0x0000000dff077290 */ /* 0x000fe40008ffe4ff */
[----:B------:R-:W-:Y:S01]  /*01d0*/  MOV R2, UR6 ;  /* 0x0000000600027c02 */ /* 0x000fe20008000f00 */
[----:B------:R-:W-:-:S03]  /*01e0*/  UIADD3.X UR5, UPT, UPT, URZ, UR15, URZ, UP2, !UPT ;  /* 0x0000000fff057290 */ /* 0x000fc600097fe4ff */
[----:B------:R-:W-:-:S09]  /*01f0*/  MOV R3, UR7 ;  /* 0x0000000700037c02 */ /* 0x000fd20008000f00 */
.L_x_2:
[----:B------:R-:W-:Y:S01]  /*0200*/  MOV R4, UR4 ;  /* 0x0000000400047c02 */ /* 0x000fe20008000f00 */
[----:B------:R-:W2:Y:S01]  /*0210*/  LDG.E R16, desc[UR16][R2.64+-0x20] ;  /* 0xffffe01002107981 */ /* 0x000ea2000c1e1900 */
[----:B------:R-:W-:-:S03]  /*0220*/  MOV R5, UR5 ;  /* 0x0000000500057c02 */ /* 0x000fc60008000f00 */
[----:B------:R-:W3:Y:S01]  /*0230*/  LDG.E R18, desc[UR16][R2.64+-0x1c] ;  /* 0xffffe41002127981 */ /* 0x000ee2000c1e1900 */
[----:B------:R-:W-:-:S03]  /*0240*/  IMAD.WIDE R4, R0, 0x4, R4 ;  /* 0x0000000400047825 */ /* 0x000fc600078e0204 */
[----:B------:R-:W4:Y:S04]  /*0250*/  LDG.E R19, desc[UR16][R2.64+-0x18] ;  /* 0xffffe81002137981 */ /* 0x000f28000c1e1900 */
[----:B------:R-:W2:Y:S04]  /*0260*/  LDG.E R17, desc[UR16][R4.64+-0x20] ;  /* 0xffffe01004117981 */ /* 0x000ea8000c1e1900 */
[----:B------:R-:W3:Y:S04]  /*0270*/  LDG.E R25, desc[UR16][R4.64+-0x1c] ;  /* 0xffffe41004197981 */ /* 0x000ee8000c1e1900 */
[----:B------:R-:W4:Y:S04]  /*0280*/  LDG.E R20, desc[UR16][R4.64+-0x18] ;  /* 0xffffe81004147981 */ /* 0x000f28000c1e1900 */
        /* <DEDUP_REMOVED lines=9> */
[----:B------:R-:W4:Y:S01]  /*0320*/  LDG.E R14, desc[UR16][R4.64+-0x4] ;  /* 0xfffffc10040e7981 */ /* 0x000f22000c1e1900 */
[----:B--2--5:R-:W-:-:S03]  /*0330*/  FFMA R17, R16, R17, R15 ;  /* 0x0000001110117223 */ /* 0x024fc6000000000f */
[----:B------:R-:W2:Y:S04]  /*0340*/  LDG.E R15, desc[UR16][R2.64] ;  /* 0x00000010020f7981 */ /* 0x000ea8000c1e1900 */
[----:B------:R-:W2:Y:S01]  /*0350*/  LDG.E R16, desc[UR16][R4.64] ;  /* 0x0000001004107981 */ /* 0x000ea2000c1e1900 */
[----:B---3--:R-:W-:-:S03]  /*0360*/  FFMA R26, R18, R25, R17 ;  /* 0x00000019121a7223 */ /* 0x008fc60000000011 */
[----:B------:R-:W3:Y:S01]  /*0370*/  LDG.E R17, desc[UR16][R2.64+0x4] ;  /* 0x0000041002117981 */ /* 0x000ee2000c1e1900 */
[----:B----4-:R-:W-:-:S03]  /*0380*/  FFMA R25, R19, R20, R26 ;  /* 0x0000001413197223 */ /* 0x010fc6000000001a */
[----:B------:R-:W3:Y:S04]  /*0390*/  LDG.E R18, desc[UR16][R4.64+0x4] ;  /* 0x0000041004127981 */ /* 0x000ee8000c1e1900 */
[----:B------:R-:W4:Y:S01]  /*03a0*/  LDG.E R19, desc[UR16][R2.64+0x8] ;  /* 0x0000081002137981 */ /* 0x000f22000c1e1900 */
[----:B------:R-:W-:-:S03]  /*03b0*/  FFMA R26, R22, R21, R25 ;  /* 0x00000015161a7223 */ /* 0x000fc60000000019 */
[----:B------:R-:W4:Y:S04]  /*03c0*/  LDG.E R20, desc[UR16][R4.64+0x8] ;  /* 0x0000081004147981 */ /* 0x000f28000c1e1900 */
        /* <DEDUP_REMOVED lines=9> */
[----:B------:R-:W4:Y:S04]  /*0460*/  LDG.E R12, desc[UR16][R2.64+0x18] ;  /* 0x00001810020c7981 */ /* 0x000f28000c1e1900 */
[----:B------:R-:W4:Y:S04]  /*0470*/  LDG.E R11, desc[UR16][R4.64+0x18] ;  /* 0x00001810040b7981 */ /* 0x000f28000c1e1900 */
[----:B------:R-:W4:Y:S04]  /*0480*/  LDG.E R26, desc[UR16][R4.64+0x1c] ;  /* 0x00001c10041a7981 */ /* 0x000f28000c1e1900 */
[----:B------:R0:W4:Y:S01]  /*0490*/  LDG.E R25, desc[UR16][R2.64+0x1c] ;  /* 0x00001c1002197981 */ /* 0x000122000c1e1900 */
[----:B------:R-:W-:Y:S01]  /*04a0*/  FFMA R14, R13, R14, R28 ;  /* 0x0000000e0d0e7223 */ /* 0x000fe2000000001c */
[----:B------:R-:W-:-:S04]  /*04b0*/  UIADD3 UR11, UPT, UPT, UR11, 0x10, URZ ;  /* 0x000000100b0b7890 */ /* 0x000fc8000fffe0ff */
[----:B------:R-:W-:Y:S01]  /*04c0*/  UISETP.NE.AND UP1, UPT, UR11, URZ, UPT ;  /* 0x000000ff0b00728c */ /* 0x000fe2000bf25270 */
[----:B0-----:R-:W-:Y:S02]  /*04d0*/  IADD3 R2, P0, PT, R2, 0x40, RZ ;  /* 0x0000004002027810 */ /* 0x001fe40007f1e0ff */
[----:B------:R-:W-:Y:S02]  /*04e0*/  IADD3 R0, PT, PT, R0, 0x10, RZ ;  /* 0x0000001000007810 */ /* 0x000fe40007ffe0ff */
[----:B------:R-:W-:Y:S01]  /*04f0*/  IADD3.X R3, PT, PT, RZ, R3, RZ, P0, !PT ;  /* 0x00000003ff037210 */ /* 0x000fe200007fe4ff */
[----:B--2---:R-:W-:-:S04]  /*0500*/  FFMA R14, R15, R16, R14 ;  /* 0x000000100f0e7223 */ /* 0x004fc8000000000e */
[----:B---3--:R-:W-:-:S04]  /*0510*/  FFMA R14, R17, R18, R14 ;  /* 0x00000012110e7223 */ /* 0x008fc8000000000e */
[----:B----4-:R-:W-:-:S04]  /*0520*/  FFMA R14, R19, R20, R14 ;  /* 0x00000014130e7223 */ /* 0x010fc8000000000e */
[----:B------:R-:W-:-:S04]  /*0530*/  FFMA R14, R21, R22, R14 ;  /* 0x00000016150e7223 */ /* 0x000fc8000000000e */
[----:B------:R-:W-:-:S04]  /*0540*/  FFMA R14, R23, R24, R14 ;  /* 0x00000018170e7223 */ /* 0x000fc8000000000e */
[----:B------:R-:W-:-:S04]  /*0550*/  FFMA R9, R9, R10, R14 ;  /* 0x0000000a09097223 */ /* 0x000fc8000000000e */
[----:B------:R-:W-:-:S04]  /*0560*/  FFMA R12, R12, R11, R9 ;  /* 0x0000000b0c0c7223 */ /* 0x000fc80000000009 */
[----:B------:R-:W-:Y:S01]  /*0570*/  FFMA R15, R25, R26, R12 ;  /* 0x0000001a190f7223 */ /* 0x000fe2000000000c */
[----:B------:R-:W-:Y:S06]  /*0580*/  BRA.U UP1, `(.L_x_2) ;  /* 0xfffffffd011c7547 */ /* 0x000fec000b83ffff */
.L_x_1:
[----:B------:R-:W-:Y:S05]  /*0590*/  BRA.U !UP0, `(.L_x_0) ;  /* 0x00000005082c7547 */ /* 0x000fea000b800000 */
[----:B------:R-:W-:Y:S02]  /*05a0*/  UISETP.GE.U32.AND UP0, UPT, UR9, 0x8, UPT ;  /* 0x000000080900788c */ /* 0x000fe4000bf06070 */
[----:B------:R-:W-:-:S04]  /*05b0*/  ULOP3.LUT UR5, UR8, 0x7, URZ, 0xc0, !UPT ;  /* 0x0000000708057892 */ /* 0x000fc8000f8ec0ff */
[----:B------:R-:W-:-:S03]  /*05c0*/  UISETP.NE.AND UP1, UPT, UR5, URZ, UPT ;  /* 0x000000ff0500728c */ /* 0x000fc6000bf25270 */
[----:B------:R-:W-:Y:S08]  /*05d0*/  BRA.U !UP0, `(.L_x_3) ;  /* 0x0000000108787547 */ /* 0x000ff0000b800000 */
[----:B------:R-:W0:Y:S01]  /*05e0*/  LDC.64 R2, c[0x0][0x388] ;  /* 0x0000e200ff027b82 */ /* 0x000e220000000a00 */
[----:B------:R-:W-:-:S07]  /*05f0*/  IADD3 R9, PT, PT, R7, R8, RZ ;  /* 0x0000000807097210 */ /* 0x000fce0007ffe0ff */
[----:B------:R-:W1:Y:S01]  /*0600*/  LDC.64 R4, c[0x0][0x380] ;  /* 0x0000e000ff047b82 */ /* 0x000e620000000a00 */
[----:B0-----:R-:W-:-:S05]  /*0610*/  IMAD.WIDE R2, R9, 0x4, R2 ;  /* 0x0000000409027825 */ /* 0x001fca00078e0202 */
[----:B------:R-:W2:Y:S01]  /*0620*/  LDG.E R11, desc[UR16][R2.64] ;  /* 0x00000010020b7981 */ /* 0x000ea2000c1e1900 */
[----:B-1----:R-:W-:-:S03]  /*0630*/  IMAD.WIDE.U32 R4, R8, 0x4, R4 ;  /* 0x0000000408047825 */ /* 0x002fc600078e0004 */
[----:B------:R-:W3:Y:S04]  /*0640*/  LDG.E R12, desc[UR16][R2.64+0x4] ;  /* 0x00000410020c7981 */ /* 0x000ee8000c1e1900 */
        /* <DEDUP_REMOVED lines=14> */
[----:B------:R-:W-:Y:S01]  /*0730*/  IADD3 R8, PT, PT, R8, 0x8, RZ ;  /* 0x0000000808087810 */ /* 0x000fe20007ffe0ff */
[----:B--2--5:R-:W-:-:S04]  /*0740*/  FFMA R10, R10, R11, R15 ;  /* 0x0000000b0a0a7223 */ /* 0x024fc8000000000f */
[----:B---3--:R-:W-:-:S04]  /*0750*/  FFMA R10, R13, R12, R10 ;  /* 0x0000000c0d0a7223 */ /* 0x008fc8000000000a */
[----:B----4-:R-:W-:-:S04]  /*0760*/  FFMA R10, R17, R14, R10 ;  /* 0x0000000e110a7223 */ /* 0x010fc8000000000a */
[----:B------:R-:W-:-:S04]  /*0770*/  FFMA R10, R19, R16, R10 ;  /* 0x00000010130a7223 */ /* 0x000fc8000000000a */
[----:B------:R-:W-:-:S04]  /*0780*/  FFMA R10, R21, R18, R10 ;  /* 0x00000012150a7223 */ /* 0x000fc8000000000a */
[----:B------:R-:W-:-:S04]  /*0790*/  FFMA R23, R23, R20, R10 ;  /* 0x0000001417177223 */ /* 0x000fc8000000000a */
[----:B------:R-:W-:-:S04]  /*07a0*/  FFMA R0, R0, R9, R23 ;  /* 0x0000000900007223 */ /* 0x000fc80000000017 */
[----:B------:R-:W-:-:S07]  /*07b0*/  FFMA R15, R25, R22, R0 ;  /* 0x00000016190f7223 */ /* 0x000fce0000000000 */
.L_x_3:
        /* <DEDUP_REMOVED lines=22> */
[----:B------:R-:W-:-:S07]  /*0920*/  FFMA R15, R17, R14, R0 ;  /* 0x0000000e110f7223 */ /* 0x000fce0000000000 */
.L_x_4:
[----:B------:R-:W-:Y:S05]  /*0930*/  BRA.U !UP1, `(.L_x_0) ;  /* 0x0000000109447547 */ /* 0x000fea000b800000 */
[----:B------:R-:W0:Y:S01]  /*0940*/  LDC.64 R2, c[0x0][0x380] ;  /* 0x0000e000ff027b82 */ /* 0x000e220000000a00 */
[----:B------:R-:W-:Y:S01]  /*0950*/  IADD3 R7, PT, PT, R7, R8, RZ ;  /* 0x0000000807077210 */ /* 0x000fe20007ffe0ff */
[----:B------:R-:W-:-:S06]  /*0960*/  UIADD3 UR4, UPT, UPT, -UR4, URZ, URZ ;  /* 0x000000ff04047290 */ /* 0x000fcc000fffe1ff */
[----:B------:R-:W1:Y:S01]  /*0970*/  LDC.64 R10, c[0x0][0x388] ;  /* 0x0000e200ff0a7b82 */ /* 0x000e620000000a00 */
[----:B0-----:R-:W-:-:S03]  /*0980*/  IMAD.WIDE.U32 R2, R8, 0x4, R2 ;  /* 0x0000000408027825 */ /* 0x001fc600078e0002 */
[----:B------:R-:W-:Y:S02]  /*0990*/  MOV R4, R2 ;  /* 0x0000000200047202 */ /* 0x000fe40000000f00 */
[----:B------:R-:W-:-:S07]  /*09a0*/  MOV R5, R3 ;  /* 0x0000000300057202 */ /* 0x000fce0000000f00 */
.L_x_5:
[----:B-1----:R-:W-:Y:S01]  /*09b0*/  IMAD.WIDE R2, R7, 0x4, R10 ;  /* 0x0000000407027825 */ /* 0x002fe200078e020a */
[----:B------:R0:W2:Y:S05]  /*09c0*/  LDG.E R0, desc[UR16][R4.64] ;  /* 0x0000001004007981 */ /* 0x0000aa000c1e1900 */
[----:B------:R-:W2:Y:S01]  /*09d0*/  LDG.E R2, desc[UR16][R2.64] ;  /* 0x0000001002027981 */ /* 0x000ea2000c1e1900 */
[----:B------:R-:W-:-:S04]  /*09e0*/  UIADD3 UR4, UPT, UPT, UR4, 0x1, URZ ;  /* 0x0000000104047890 */ /* 0x000fc8000fffe0ff */
[----:B------:R-:W-:Y:S01]  /*09f0*/  UISETP.NE.AND UP0, UPT, UR4, URZ, UPT ;  /* 0x000000ff0400728c */ /* 0x000fe2000bf05270 */
[----:B0-----:R-:W-:Y:S02]  /*0a00*/  IADD3 R4, P0, PT, R4, 0x4, RZ ;  /* 0x0000000404047810 */ /* 0x001fe40007f1e0ff */
[----:B------:R-:W-:Y:S02]  /*0a10*/  IADD3 R7, PT, PT, R7, 0x1, RZ ;  /* 0x0000000107077810 */ /* 0x000fe40007ffe0ff */
[----:B------:R-:W-:Y:S01]  /*0a20*/  IADD3.X R5, PT, PT, RZ, R5, RZ, P0, !PT ;  /* 0x00000005ff057210 */ /* 0x000fe200007fe4ff */
[----:B--2--5:R-:W-:-:S03]  /*0a30*/  FFMA R15, R0, R2, R15 ;  /* 0x00000002000f7223 */ /* 0x024fc6000000000f */
[----:B------:R-:W-:Y:S05]  /*0a40*/  BRA.U UP0, `(.L_x_5) ;  /* 0xfffffffd00d87547 */ /* 0x000fea000b83ffff */
.L_x_0:
[C---:B-----5:R-:W-:Y:S01]  /*0a50*/  FMUL R0, |R15|.reuse, 2.8853900432586669922 ;  /* 0x4038aa3b0f007820 */ /* 0x060fe20000400200 */
[----:B------:R-:W0:Y:S01]  /*0a60*/  LDC.64 R2, c[0x0][0x398] ;  /* 0x0000e600ff027b82 */ /* 0x000e220000000a00 */
[----:B------:R-:W-:Y:S01]  /*0a70*/  MOV R8, 0x3c80f082 ;  /* 0x3c80f08200087802 */ /* 0x000fe20000000f00 */
[----:B------:R-:W-:Y:S02]  /*0a80*/  HFMA2 R5, -RZ, RZ, 1.875, 0 ;  /* 0x3f800000ff057431 */ /* 0x000fe400000001ff */
[C---:B------:R-:W-:Y:S01]  /*0a90*/  FMUL R7, R15.reuse, R15 ;  /* 0x0000000f0f077220 */ /* 0x040fe20000400000 */
[C---:B------:R-:W-:Y:S01]  /*0aa0*/  FSETP.GE.AND P1, PT, |R15|.reuse, 0.60000002384185791016, PT ;  /* 0x3f19999a0f00780b */ /* 0x040fe20003f26200 */
[----:B------:R-:W1:Y:S01]  /*0ab0*/  MUFU.EX2 R0, R0 ;  /* 0x0000000000007308 */ /* 0x000e620000000800 */
[----:B------:R-:W-:Y:S01]  /*0ac0*/  FSETP.GE.AND P0, PT, |R15|, 9.010913848876953125, PT ;  /* 0x41102cb40f00780b */ /* 0x000fe20003f06200 */
[----:B------:R-:W-:Y:S01]  /*0ad0*/  FFMA R8, R7, R8, -0.052303962409496307373 ;  /* 0xbd563cae07087423 */ /* 0x000fe20000000008 */
[----:B-1----:R-:W-:-:S03]  /*0ae0*/  FADD R4, R0, 1 ;  /* 0x3f80000000047421 */ /* 0x002fc60000000000 */
[----:B------:R-:W-:-:S04]  /*0af0*/  FFMA R0, R7, R8, 0.1331529766321182251 ;  /* 0x3e08594107007423 */ /* 0x000fc80000000008 */
[C---:B------:R-:W-:Y:S01]  /*0b00*/  FFMA R0, R7.reuse, R0, -0.33332768082618713379 ;  /* 0xbeaaa9ed07007423 */ /* 0x040fe20000000000 */
[----:B------:R-:W1:Y:S03]  /*0b10*/  MUFU.RCP R4, R4 ;  /* 0x0000000400047308 */ /* 0x000e660000001000 */
[----:B------:R-:W-:Y:S01]  /*0b20*/  FFMA R0, R7, R0, RZ ;  /* 0x0000000007007223 */ /* 0x000fe200000000ff */
[----:B0-----:R-:W-:-:S04]  /*0b30*/  IMAD.WIDE R6, R6, 0x4, R2 ;  /* 0x0000000406067825 */ /* 0x001fc800078e0202 */
[----:B-1----:R-:W-:-:S05]  /*0b40*/  FFMA R5, R4, -2, R5 ;  /* 0xc000000004057823 */ /* 0x002fca0000000005 */
[----:B------:R-:W-:-:S04]  /*0b50*/  FSEL R8, R5, 1, !P0 ;  /* 0x3f80000005087808 */ /* 0x000fc80004000000 */
[--C-:B------:R-:W-:Y:S01]  /*0b60*/  LOP3.LUT R5, R8, 0x80000000, R15.reuse, 0xb8, !PT ;  /* 0x8000000008057812 */ /* 0x100fe200078eb80f */
[----:B------:R-:W-:-:S05]  /*0b70*/  @!P1 FFMA R5, R0, R15, R15 ;  /* 0x0000000f00059223 */ /* 0x000fca000000000f */
[----:B------:R-:W-:Y:S01]  /*0b80*/  STG.E desc[UR16][R6.64], R5 ;  /* 0x0000000506007986 */ /* 0x000fe2000c101910 */
[----:B------:R-:W-:Y:S05]  /*0b90*/  EXIT ;  /* 0x000000000000794d */ /* 0x000fea0003800000 */
.L_x_6:
[----:B------:R-:W-:-:S00]  /*0ba0*/  BRA `(.L_x_6) ;  /* 0xfffffffc00fc7947 */ /* 0x000fc0000383ffff */
[----:B------:R-:W-:-:S00]  /*0bb0*/  NOP ;  /* 0x0000000000007918 */ /* 0x000fc00000000000 */
        /* <DEDUP_REMOVED lines=12> */
.L_x_16:


//--------------------- .text._Z14AveragePoolingPfS_ii --------------------------
	.section	.text._Z14AveragePoolingPfS_ii,"ax",@progbits
	.align	128
        .global         _Z14AveragePoolingPfS_ii
        .type           _Z14AveragePoolingPfS_ii,@function
        .size           _Z14AveragePoolingPfS_ii,(.L_x_17 - _Z14AveragePoolingPfS_ii)
        .other          _Z14AveragePoolingPfS_ii,@"STO_CUDA_ENTRY STV_DEFAULT"
_Z14AveragePoolingPfS_ii:
.text._Z14AveragePoolingPfS_ii:
[----:B------:R-:W-:Y:S01]  /*0000*/  LDC R1, c[0x0][0x37c] ;  /* 0x0000df00ff017b82 */ /* 0x000fe20000000800 */
[----:B------:R-:W0:Y:S07]  /*0010*/  S2R R3, SR_TID.X ;  /* 0x0000000000037919 */ /* 0x000e2e0000002100 */
[----:B------:R-:W0:Y:S01]  /*0020*/  LDC R0, c[0x0][0x360] ;  /* 0x0000d800ff007b82 */ /* 0x000e220000000800 */
[----:B------:R-:W1:Y:S01]  /*0030*/  LDCU UR6, c[0x0][0x394] ;  /* 0x00007280ff0677ac */ /* 0x000e620008000800 */
[----:B------:R-:W2:Y:S06]  /*0040*/  S2R R2, SR_TID.Y ;  /* 0x0000000000027919 */ /* 0x000eac0000002200 */
[----:B------:R-:W0:Y:S08]  /*0050*/  S2UR UR4, SR_CTAID.X ;  /* 0x00000000000479c3 */ /* 0x000e300000002500 */
[----:B------:R-:W2:Y:S08]  /*0060*/  S2UR UR5, SR_CTAID.Y ;  /* 0x00000000000579c3 */ /* 0x000eb00000002600 */
[----:B------:R-:W2:Y:S01]  /*0070*/  LDC R9, c[0x0][0x364] ;  /* 0x0000d900ff097b82 */ /* 0x000ea20000000800 */
[----:B0-----:R-:W-:-:S02]  /*0080*/  IMAD R0, R0, UR4, R3 ;  /* 0x0000000400007c24 */ /* 0x001fc4000f8e0203 */
[----:B--2---:R-:W-:-:S05]  /*0090*/  IMAD R9, R9, UR5, R2 ;  /* 0x0000000509097c24 */ /* 0x004fca000f8e0202 */
[----:B------:R-:W-:-:S04]  /*00a0*/  VIMNMX R2, PT, PT, R0, R9, !PT ;  /* 0x0000000900027248 */ /* 0x000fc80007fe0100 */
[----:B-1----:R-:W-:-:S13]  /*00b0*/  ISETP.GE.AND P0, PT, R2, UR6, PT ;  /* 0x0000000602007c0c */ /* 0x002fda000bf06270 */
[----:B------:R-:W-:Y:S05]  /*00c0*/  @P0 EXIT ;  /* 0x000000000000094d */ /* 0x000fea0003800000 */
[----:B------:R-:W0:Y:S01]  /*00d0*/  LDC R7, c[0x0][0x390] ;  /* 0x0000e400ff077b82 */ /* 0x000e220000000800 */
[----:B------:R-:W1:Y:S07]  /*00e0*/  LDCU.64 UR4, c[0x0][0x358] ;  /* 0x00006b00ff0477ac */ /* 0x000e6e0008000a00 */
[----:B------:R-:W2:Y:S01]  /*00f0*/  LDC.64 R2, c[0x0][0x380] ;  /* 0x0000e000ff027b82 */ /* 0x000ea20000000a00 */
[----:B0-----:R-:W-:-:S05]  /*0100*/  IMAD R5, R9, R7, R0 ;  /* 0x0000000709057224 */ /* 0x001fca00078e0200 */
[----:B------:R-:W-:-:S05]  /*0110*/  SHF.L.U32 R5, R5, 0x1, RZ ;  /* 0x0000000105057819 */ /* 0x000fca00000006ff */
[----:B--2---:R-:W-:-:S05]  /*0120*/  IMAD.WIDE R2, R5, 0x4, R2 ;  /* 0x0000000405027825 */ /* 0x004fca00078e0202 */
[----:B-1----:R-:W2:Y:S01]  /*0130*/  LDG.E R8, desc[UR4][R2.64] ;  /* 0x0000000402087981 */ /* 0x002ea2000c1e1900 */
[----:B------:R-:W-:Y:S02]  /*0140*/  IMAD.WIDE R4, R7, 0x4, R2 ;  /* 0x0000000407047825 */ /* 0x000fe400078e0202 */
[----:B------:R-:W0:Y:S01]  /*0150*/  LDC.64 R6, c[0x0][0x388] ;  /* 0x0000e200ff067b82 */ /* 0x000e220000000a00 */
[----:B------:R-:W3:Y:S04]  /*0160*/  LDG.E R11, desc[UR4][R2.64+0x4] ;  /* 0x00000404020b7981 */ /* 0x000ee8000c1e1900 */
[----:B------:R-:W4:Y:S04]  /*0170*/  LDG.E R13, desc[UR4][R4.64] ;  /* 0x00000004040d7981 */ /* 0x000f28000c1e1900 */
[----:B------:R-:W5:Y:S01]  /*0180*/  LDG.E R15, desc[UR4][R4.64+0x4] ;  /* 0x00000404040f7981 */ /* 0x000f62000c1e1900 */
[----:B------:R-:W-:-:S04]  /*0190*/  IMAD R9, R9, UR6, R0 ;  /* 0x0000000609097c24 */ /* 0x000fc8000f8e0200 */
[----:B0-----:R-:W-:-:S04]  /*01a0*/  IMAD.WIDE R6, R9, 0x4, R6 ;  /* 0x0000000409067825 */ /* 0x001fc800078e0206 */
[----:B--2---:R-:W-:-:S04]  /*01b0*/  FADD R8, RZ, R8 ;  /* 0x00000008ff087221 */ /* 0x004fc80000000000 */
[----:B---3--:R-:W-:-:S04]  /*01c0*/  FADD R8, R8, R11 ;  /* 0x0000000b08087221 */ /* 0x008fc80000000000 */
[----:B----4-:R-:W-:-:S04]  /*01d0*/  FADD R8, R8, R13 ;  /* 0x0000000d08087221 */ /* 0x010fc80000000000 */
[----:B-----5:R-:W-:-:S04]  /*01e0*/  FADD R8, R8, R15 ;  /* 0x0000000f08087221 */ /* 0x020fc80000000000 */
[----:B------:R-:W-:-:S05]  /*01f0*/  FMUL R9, R8, 0.25 ;  /* 0x3e80000008097820 */ /* 0x000fca0000400000 */
[----:B------:R-:W-:Y:S01]  /*0200*/  STG.E desc[UR4][R6.64], R9 ;  /* 0x0000000906007986 */ /* 0x000fe2000c101904 */
[----:B------:R-:W-:Y:S05]  /*0210*/  EXIT ;  /* 0x000000000000794d */ /* 0x000fea0003800000 */
.L_x_7:
        /* <DEDUP_REMOVED lines=14> */
.L_x_17:


//--------------------- .text._Z13Convolution2DPfS_S_S_iiii --------------------------
	.section	.text._Z13Convolution2DPfS_S_S_iiii,"ax",@progbits
	.align	128
        .global         _Z13Convolution2DPfS_S_S_iiii
        .type           _Z13Convolution2DPfS_S_S_iiii,@function
        .size           _Z13Convolution2DPfS_S_S_iiii,(.L_x_18 - _Z13Convolution2DPfS_S_S_iiii)
        .other          _Z13Convolution2DPfS_S_S_iiii,@"STO_CUDA_ENTRY STV_DEFAULT"
_Z13Convolution2DPfS_S_S_iiii:
.text._Z13Convolution2DPfS_S_S_iiii:
[----:B------:R-:W-:Y:S01]  /*0000*/  LDC R1, c[0x0][0x37c] ;  /* 0x0000df00ff017b82 */ /* 0x000fe20000000800 */
[----:B------:R-:W0:Y:S07]  /*0010*/  S2R R2, SR_TID.X ;  /* 0x0000000000027919 */ /* 0x000e2e0000002100 */
[----:B------:R-:W0:Y:S01]  /*0020*/  LDC R7, c[0x0][0x360] ;  /* 0x0000d800ff077b82 */ /* 0x000e220000000800 */
[----:B------:R-:W1:Y:S01]  /*0030*/  LDCU.64 UR6, c[0x0][0x3a8] ;  /* 0x00007500ff0677ac */ /* 0x000e620008000a00 */
[----:B------:R-:W2:Y:S01]  /*0040*/  S2R R3, SR_TID.Y ;  /* 0x0000000000037919 */ /* 0x000ea20000002200 */
[----:B------:R-:W1:Y:S05]  /*0050*/  S2R R0, SR_CTAID.Z ;  /* 0x0000000000007919 */ /* 0x000e6a0000002700 */
[----:B------:R-:W0:Y:S08]  /*0060*/  S2UR UR4, SR_CTAID.X ;  /* 0x00000000000479c3 */ /* 0x000e300000002500 */
[----:B------:R-:W2:Y:S08]  /*0070*/  S2UR UR5, SR_CTAID.Y ;  /* 0x00000000000579c3 */ /* 0x000eb00000002600 */
[----:B------:R-:W2:Y:S01]  /*0080*/  LDC R6, c[0x0][0x364] ;  /* 0x0000d900ff067b82 */ /* 0x000ea20000000800 */
[----:B0-----:R-:W-:Y:S01]  /*0090*/  IMAD R7, R7, UR4, R2 ;  /* 0x0000000407077c24 */ /* 0x001fe2000f8e0202 */
[----:B-1----:R-:W-:Y:S01]  /*00a0*/  ISETP.GE.AND P0, PT, R0, UR7, PT ;  /* 0x0000000700007c0c */ /* 0x002fe2000bf06270 */
[----:B--2---:R-:W-:-:S05]  /*00b0*/  IMAD R6, R6, UR5, R3 ;  /* 0x0000000506067c24 */ /* 0x004fca000f8e0203 */
[----:B------:R-:W-:-:S04]  /*00c0*/  VIMNMX R2, PT, PT, R7, R6, !PT ;  /* 0x0000000607027248 */ /* 0x000fc80007fe0100 */
[----:B------:R-:W-:-:S13]  /*00d0*/  ISETP.GE.OR P0, PT, R2, UR6, P0 ;  /* 0x0000000602007c0c */ /* 0x000fda0008706670 */
[----:B------:R-:W-:Y:S05]  /*00e0*/  @P0 EXIT ;  /* 0x000000000000094d */ /* 0x000fea0003800000 */
[----:B------:R-:W0:Y:S01]  /*00f0*/  LDC R9, c[0x0][0x3a4] ;  /* 0x0000e900ff097b82 */ /* 0x000e220000000800 */
[----:B------:R-:W1:Y:S07]  /*0100*/  LDCU.64 UR6, c[0x0][0x358] ;  /* 0x00006b00ff0677ac */ /* 0x000e6e0008000a00 */
[----:B------:R-:W2:Y:S01]  /*0110*/  LDC.64 R2, c[0x0][0x390] ;  /* 0x0000e400ff027b82 */ /* 0x000ea20000000a00 */
[----:B0-----:R-:W-:Y:S01]  /*0120*/  ISETP.GE.AND P0, PT, R9, 0x1, PT ;  /* 0x000000010900780c */ /* 0x001fe20003f06270 */
[----:B--2---:R-:W-:-:S05]  /*0130*/  IMAD.WIDE.U32 R2, R0, 0x4, R2 ;  /* 0x0000000400027825 */ /* 0x004fca00078e0002 */
[----:B-1----:R0:W5:Y:S07]  /*0140*/  LDG.E R13, desc[UR6][R2.64] ;  /* 0x00000006020d7981 */ /* 0x00216e000c1e1900 */
[----:B------:R-:W-:Y:S05]  /*0150*/  @!P0 BRA `(.L_x_8) ;  /* 0x0000000800788947 */ /* 0x000fea0003800000 */
[C---:B------:R-:W-:Y:S01]  /*0160*/  LOP3.LUT R8, R9.reuse, 0x7ffffff0, RZ, 0xc0, !PT ;  /* 0x7ffffff009087812 */ /* 0x040fe200078ec0ff */
[----:B------:R-:W-:Y:S01]  /*0170*/  UMOV UR4, URZ ;  /* 0x000000ff00047c82 */ /* 0x000fe20008000000 */
[C---:B------:R-:W-:Y:S02]  /*0180*/  LOP3.LUT R18, R9.reuse, 0xf, RZ, 0xc0, !PT ;  /* 0x0000000f09127812 */ /* 0x040fe400078ec0ff */
[C---:B------:R-:W-:Y:S02]  /*0190*/  LOP3.LUT R19, R9.reuse, 0x7, RZ, 0xc0, !PT ;  /* 0x0000000709137812 */ /* 0x040fe400078ec0ff */
[----:B------:R-:W-:Y:S02]  /*01a0*/  LOP3.LUT R9, R9, 0x3, RZ, 0xc0, !PT ;  /* 0x0000000309097812 */ /* 0x000fe400078ec0ff */
[----:B------:R-:W-:-:S07]  /*01b0*/  IADD3 R10, PT, PT, -R8, RZ, RZ ;  /* 0x000000ff080a7210 */ /* 0x000fce0007ffe1ff */
.L_x_14:
[----:B0-----:R-:W0:Y:S01]  /*01c0*/  LDC.64 R2, c[0x0][0x3a0] ;  /* 0x0000e800ff027b82 */ /* 0x001e220000000a00 */
[----:B------:R-:W-:Y:S01]  /*01d0*/  IADD3 R11, PT, PT, R6, UR4, RZ ;  /* 0x00000004060b7c10 */ /* 0x000fe2000fffe0ff */
[----:B------:R-:W-:Y:S01]  /*01e0*/  HFMA2 R14, -RZ, RZ, 0, 0 ;  /* 0x00000000ff0e7431 */ /* 0x000fe200000001ff */
[----:B0-----:R-:W-:Y:S01]  /*01f0*/  ISETP.GE.U32.AND P1, PT, R3, 0x10, PT ;  /* 0x000000100300780c */ /* 0x001fe20003f26070 */
[-C--:B------:R-:W-:Y:S01]  /*0200*/  IMAD R12, R0, R3.reuse, UR4 ;  /* 0x00000004000c7e24 */ /* 0x080fe2000f8e0203 */
[----:B------:R-:W-:Y:S01]  /*0210*/  UIADD3 UR4, UPT, UPT, UR4, 0x1, URZ ;  /* 0x0000000104047890 */ /* 0x000fe2000fffe0ff */
[----:B------:R-:W-:Y:S02]  /*0220*/  IMAD R11, R11, R2, R7 ;  /* 0x000000020b0b7224 */ /* 0x000fe400078e0207 */
[----:B------:R-:W-:-:S03]  /*0230*/  IMAD R12, R12, R3, RZ ;  /* 0x000000030c0c7224 */ /* 0x000fc600078e02ff */
[----:B------:R-:W-:-:S05]  /*0240*/  ISETP.NE.AND P0, PT, R3, UR4, PT ;  /* 0x0000000403007c0c */ /* 0x000fca000bf05270 */
[----:B------:R-:W-:Y:S08]  /*0250*/  @!P1 BRA `(.L_x_9) ;  /* 0x0000000000f49947 */ /* 0x000ff00003800000 */
[----:B------:R-:W-:Y:S02]  /*0260*/  MOV R15, R12 ;  /* 0x0000000c000f7202 */ /* 0x000fe40000000f00 */
[----:B------:R-:W-:Y:S02]  /*0270*/  MOV R17, R11 ;  /* 0x0000000b00117202 */ /* 0x000fe40000000f00 */
[----:B------:R-:W-:-:S07]  /*0280*/  MOV R14, R10 ;  /* 0x0000000a000e7202 */ /* 0x000fce0000000f00 */
.L_x_10:
[----:B------:R-:W0:Y:S08]  /*0290*/  LDC.64 R4, c[0x0][0x380] ;  /* 0x0000e000ff047b82 */ /* 0x000e300000000a00 */
[----:B------:R-:W1:Y:S01]  /*02a0*/  LDC.64 R2, c[0x0][0x388] ;  /* 0x0000e200ff027b82 */ /* 0x000e620000000a00 */
[----:B0-----:R-:W-:-:S05]  /*02b0*/  IMAD.WIDE R4, R17, 0x4, R4 ;  /* 0x0000000411047825 */ /* 0x001fca00078e0204 */
[----:B------:R-:W2:Y:S01]  /*02c0*/  LDG.E R16, desc[UR6][R4.64] ;  /* 0x0000000604107981 */ /* 0x000ea2000c1e1900 */
[----:B-1----:R-:W-:-:S03]  /*02d0*/  IMAD.WIDE R2, R15, 0x4, R2 ;  /* 0x000000040f027825 */ /* 0x002fc600078e0202 */
[----:B------:R-:W3:Y:S04]  /*02e0*/  LDG.E R23, desc[UR6][R4.64+0x4] ;  /* 0x0000040604177981 */ /* 0x000ee8000c1e1900 */
[----:B------:R-:W2:Y:S04]  /*02f0*/  LDG.E R22, desc[UR6][R2.64] ;  /* 0x0000000602167981 */ /* 0x000ea8000c1e1900 */
[----:B------:R-:W3:Y:S04]  /*0300*/  LDG.E R24, desc[UR6][R2.64+0x4] ;  /* 0x0000040602187981 */ /* 0x000ee8000c1e1900 */
[----:B------:R-:W4:Y:S04]  /*0310*/  LDG.E R21, desc[UR6][R4.64+0x8] ;  /* 0x0000080604157981 */ /* 0x000f28000c1e1900 */
[----:B------:R-:W4:Y:S04]  /*0320*/  LDG.E R20, desc[UR6][R2.64+0x8] ;  /* 0x0000080602147981 */ /* 0x000f28000c1e1900 */
[----:B------:R-:W4:Y:S04]  /*0330*/  LDG.E R25, desc[UR6][R4.64+0x14] ;  /* 0x0000140604197981 */ /* 0x000f28000c1e1900 */
[----:B------:R-:W4:Y:S01]  /*0340*/  LDG.E R28, desc[UR6][R2.64+0x3c] ;  /* 0x00003c06021c7981 */ /* 0x000f22000c1e1900 */
[----:B--2--5:R-:W-:-:S03]  /*0350*/  FFMA R22, R16, R22, R13 ;  /* 0x0000001610167223 */ /* 0x024fc6000000000d */
[----:B------:R-:W2:Y:S01]  /*0360*/  LDG.E R13, desc[UR6][R4.64+0xc] ;  /* 0x00000c06040d7981 */ /* 0x000ea2000c1e1900 */
[----:B---3--:R-:W-:-:S03]  /*0370*/  FFMA R24, R23, R24, R22 ;  /* 0x0000001817187223 */ /* 0x008fc60000000016 */
[----:B------:R-:W2:Y:S04]  /*0380*/  LDG.E R16, desc[UR6][R2.64+0xc] ;  /* 0x00000c0602107981 */ /* 0x000ea8000c1e1900 */
[----:B------:R-:W3:Y:S04]  /*0390*/  LDG.E R22, desc[UR6][R4.64+0x10] ;  /* 0x0000100604167981 */ /* 0x000ee8000c1e1900 */
[----:B------:R-:W3:Y:S01]  /*03a0*/  LDG.E R23, desc[UR6][R2.64+0x10] ;  /* 0x0000100602177981 */ /* 0x000ee2000c1e1900 */
[----:B----4-:R-:W-:-:S03]  /*03b0*/  FFMA R26, R21, R20, R24 ;  /* 0x00000014151a7223 */ /* 0x010fc60000000018 */
[----:B------:R-:W4:Y:S04]  /*03c0*/  LDG.E R24, desc[UR6][R2.64+0x14] ;  /* 0x0000140602187981 */ /* 0x000f28000c1e1900 */
[----:B------:R-:W4:Y:S04]  /*03d0*/  LDG.E R20, desc[UR6][R4.64+0x18] ;  /* 0x0000180604147981 */ /* 0x000f28000c1e1900 */
[----:B------:R-:W4:Y:S01]  /*03e0*/  LDG.E R21, desc[UR6][R2.64+0x18] ;  /* 0x0000180602157981 */ /* 0x000f22000c1e1900 */
[----:B--2---:R-:W-:-:S03]  /*03f0*/  FFMA R13, R13, R16, R26 ;  /* 0x000000100d0d7223 */ /* 0x004fc6000000001a */
[----:B------:R-:W2:Y:S01]  /*0400*/  LDG.E R16, desc[UR6][R2.64+0x1c] ;  /* 0x00001c0602107981 */ /* 0x000ea2000c1e1900 */
[----:B---3--:R-:W-:-:S03]  /*0410*/  FFMA R22, R22, R23, R13 ;  /* 0x0000001716167223 */ /* 0x008fc6000000000d */
[----:B------:R-:W2:Y:S01]  /*0420*/  LDG.E R13, desc[UR6][R4.64+0x1c] ;  /* 0x00001c06040d7981 */ /* 0x000ea2000c1e1900 */
[----:B----4-:R-:W-:-:S03]  /*0430*/  FFMA R25, R25, R24, R22 ;  /* 0x0000001819197223 */ /* 0x010fc60000000016 */
[----:B------:R-:W3:Y:S04]  /*0440*/  LDG.E R22, desc[UR6][R4.64+0x20] ;  /* 0x0000200604167981 */ /* 0x000ee8000c1e1900 */
[----:B------:R-:W3:Y:S01]  /*0450*/  LDG.E R23, desc[UR6][R2.64+0x20] ;  /* 0x0000200602177981 */ /* 0x000ee2000c1e1900 */
[----:B------:R-:W-:-:S03]  /*0460*/  FFMA R26, R20, R21, R25 ;  /* 0x00000015141a7223 */ /* 0x000fc60000000019 */
[----:B------:R-:W4:Y:S04]  /*0470*/  LDG.E R25, desc[UR6][R4.64+0x24] ;  /* 0x0000240604197981 */ /* 0x000f28000c1e1900 */
[----:B------:R-:W4:Y:S04]  /*0480*/  LDG.E R24, desc[UR6][R2.64+0x24] ;  /* 0x0000240602187981 */ /* 0x000f28000c1e1900 */
[----:B------:R-:W4:Y:S04]  /*0490*/  LDG.E R20, desc[UR6][R4.64+0x28] ;  /* 0x0000280604147981 */ /* 0x000f28000c1e1900 */
[----:B------:R-:W4:Y:S01]  /*04a0*/  LDG.E R21, desc[UR6][R2.64+0x28] ;  /* 0x0000280602157981 */ /* 0x000f22000c1e1900 */
[----:B--2---:R-:W-:-:S03]  /*04b0*/  FFMA R13, R13, R16, R26 ;  /* 0x000000100d0d7223 */ /* 0x004fc6000000001a */
[----:B------:R-:W2:Y:S04]  /*04c0*/  LDG.E R16, desc[UR6][R4.64+0x2c] ;  /* 0x00002c0604107981 */ /* 0x000ea8000c1e1900 */
[----:B------:R-:W2:Y:S01]  /*04d0*/  LDG.E R26, desc[UR6][R2.64+0x34] ;  /* 0x00003406021a7981 */ /* 0x000ea2000c1e1900 */
[----:B---3--:R-:W-:-:S03]  /*04e0*/  FFMA R22, R22, R23, R13 ;  /* 0x0000001716167223 */ /* 0x008fc6000000000d */
[----:B------:R-:W2:Y:S04]  /*04f0*/  LDG.E R13, desc[UR6][R2.64+0x2c] ;  /* 0x00002c06020d7981 */ /* 0x000ea8000c1e1900 */
[----:B------:R-:W3:Y:S01]  /*0500*/  LDG.E R23, desc[UR6][R4.64+0x30] ;  /* 0x0000300604177981 */ /* 0x000ee2000c1e1900 */
[----:B----4-:R-:W-:-:S03]  /*0510*/  FFMA R25, R25, R24, R22 ;  /* 0x0000001819197223 */ /* 0x010fc60000000016 */
[----:B------:R-:W3:Y:S04]  /*0520*/  LDG.E R22, desc[UR6][R2.64+0x30] ;  /* 0x0000300602167981 */ /* 0x000ee8000c1e1900 */
[----:B------:R-:W4:Y:S01]  /*0530*/  LDG.E R24, desc[UR6][R4.64+0x3c] ;  /* 0x00003c0604187981 */ /* 0x000f22000c1e1900 */
[----:B------:R-:W-:-:S03]  /*0540*/  FFMA R27, R20, R21, R25 ;  /* 0x00000015141b7223 */ /* 0x000fc60000000019 */
[----:B------:R-:W4:Y:S04]  /*0550*/  LDG.E R25, desc[UR6][R4.64+0x34] ;  /* 0x0000340604197981 */ /* 0x000f28000c1e1900 */
[----:B------:R-:W4:Y:S04]  /*0560*/  LDG.E R20, desc[UR6][R4.64+0x38] ;  /* 0x0000380604147981 */ /* 0x000f28000c1e1900 */
[----:B------:R-:W4:Y:S01]  /*0570*/  LDG.E R21, desc[UR6][R2.64+0x38] ;  /* 0x0000380602157981 */ /* 0x000f22000c1e1900 */
[----:B------:R-:W-:-:S04]  /*0580*/  IADD3 R14, PT, PT, R14, 0x10, RZ ;  /* 0x000000100e0e7810 */ /* 0x000fc80007ffe0ff */
[----:B------:R-:W-:Y:S02]  /*0590*/  ISETP.NE.AND P1, PT, R14, RZ, PT ;  /* 0x000000ff0e00720c */ /* 0x000fe40003f25270 */
[----:B------:R-:W-:Y:S02]  /*05a0*/  IADD3 R17, PT, PT, R17, 0x10, RZ ;  /* 0x0000001011117810 */ /* 0x000fe40007ffe0ff */
[----:B------:R-:W-:Y:S01]  /*05b0*/  IADD3 R15, PT, PT, R15, 0x10, RZ ;  /* 0x000000100f0f7810 */ /* 0x000fe20007ffe0ff */
[----:B--2---:R-:W-:-:S04]  /*05c0*/  FFMA R16, R16, R13, R27 ;  /* 0x0000000d10107223 */ /* 0x004fc8000000001b */
[----:B---3--:R-:W-:-:S04]  /*05d0*/  FFMA R16, R23, R22, R16 ;  /* 0x0000001617107223 */ /* 0x008fc80000000010 */
[----:B----4-:R-:W-:-:S04]  /*05e0*/  FFMA R25, R25, R26, R16 ;  /* 0x0000001a19197223 */ /* 0x010fc80000000010 */
[----:B------:R-:W-:-:S04]  /*05f0*/  FFMA R21, R20, R21, R25 ;  /* 0x0000001514157223 */ /* 0x000fc80000000019 */
[----:B------:R-:W-:Y:S01]  /*0600*/  FFMA R13, R24, R28, R21 ;  /* 0x0000001c180d7223 */ /* 0x000fe20000000015 */
[----:B------:R-:W-:Y:S06]  /*0610*/  @P1 BRA `(.L_x_10) ;  /* 0xfffffffc001c1947 */ /* 0x000fec000383ffff */
[----:B------:R-:W-:-:S07]  /*0620*/  MOV R14, R8 ;  /* 0x00000008000e7202 */ /* 0x000fce0000000f00 */
.L_x_9:
[----:B------:R-:W-:-:S13]  /*0630*/  ISETP.NE.AND P1, PT, R18, RZ, PT ;  /* 0x000000ff1200720c */ /* 0x000fda0003f25270 */
[----:B------:R-:W-:Y:S05]  /*0640*/  @!P1 BRA `(.L_x_11) ;  /* 0x0000000400389947 */ /* 0x000fea0003800000 */
[----:B------:R-:W-:Y:S02]  /*0650*/  IADD3 R2, PT, PT, R18, -0x1, RZ ;  /* 0xffffffff12027810 */ /* 0x000fe40007ffe0ff */
[----:B------:R-:W-:Y:S02]  /*0660*/  ISETP.NE.AND P2, PT, R19, RZ, PT ;  /* 0x000000ff1300720c */ /* 0x000fe40003f45270 */
[----:B------:R-:W-:-:S13]  /*0670*/  ISETP.GE.U32.AND P1, PT, R2, 0x7, PT ;  /* 0x000000070200780c */ /* 0x000fda0003f26070 */
[----:B------:R-:W-:Y:S05]  /*0680*/  @!P1 BRA `(.L_x_12) ;  /* 0x00000000007c9947 */ /* 0x000fea0003800000 */
[----:B------:R-:W0:Y:S01]  /*0690*/  LDC.64 R2, c[0x0][0x380] ;  /* 0x0000e000ff027b82 */ /* 0x000e220000000a00 */
[-C--:B------:R-:W-:Y:S02]  /*06a0*/  IADD3 R15, PT, PT, R11, R14.reuse, RZ ;  /* 0x0000000e0b0f7210 */ /* 0x080fe40007ffe0ff */
[----:B------:R-:W-:-:S05]  /*06b0*/  IADD3 R17, PT, PT, R12, R14, RZ ;  /* 0x0000000e0c117210 */ /* 0x000fca0007ffe0ff */
        /* <DEDUP_REMOVED lines=18> */
[----:B------:R-:W3:Y:S04]  /*07e0*/  LDG.E R23, desc[UR6][R2.64+0x14] ;  /* 0x0000140602177981 */ /* 0x000ee8000c1e1900 */
[----:B------:R-:W3:Y:S04]  /*07f0*/  LDG.E R24, desc[UR6][R4.64+0x14] ;  /* 0x0000140604187981 */ /* 0x000ee8000c1e1900 */
[----:B------:R-:W3:Y:S01]  /*0800*/  LDG.E R21, desc[UR6][R2.64+0x18] ;  /* 0x0000180602157981 */ /* 0x000ee2000c1e1900 */
[----:B----4-:R-:W-:-:S04]  /*0810*/  FFMA R15, R20, R15, R27 ;  /* 0x0000000f140f7223 */ /* 0x010fc8000000001b */
[----:B------:R-:W-:Y:S01]  /*0820*/  FFMA R16, R16, R17, R15 ;  /* 0x0000001110107223 */ /* 0x000fe2000000000f */
[----:B------:R-:W-:-:S03]  /*0830*/  IADD3 R14, PT, PT, R14, 0x8, RZ ;  /* 0x000000080e0e7810 */ /* 0x000fc60007ffe0ff */
[----:B--2---:R-:W-:-:S04]  /*0840*/  FFMA R16, R13, R22, R16 ;  /* 0x000000160d107223 */ /* 0x004fc80000000010 */
[----:B---3--:R-:W-:-:S04]  /*0850*/  FFMA R16, R23, R24, R16 ;  /* 0x0000001817107223 */ /* 0x008fc80000000010 */
[----:B------:R-:W-:-:S04]  /*0860*/  FFMA R16, R21, R26, R16 ;  /* 0x0000001a15107223 */ /* 0x000fc80000000010 */
[----:B------:R-:W-:-:S07]  /*0870*/  FFMA R13, R25, R28, R16 ;  /* 0x0000001c190d7223 */ /* 0x000fce0000000010 */
.L_x_12:
        /* <DEDUP_REMOVED lines=24> */
.L_x_13:
[----:B------:R-:W-:Y:S05]  /*0a00*/  @!P2 BRA `(.L_x_11) ;  /* 0x000000000048a947 */ /* 0x000fea0003800000 */
[----:B------:R-:W0:Y:S01]  /*0a10*/  LDC.64 R4, c[0x0][0x380] ;  /* 0x0000e000ff047b82 */ /* 0x000e220000000a00 */
[-C--:B------:R-:W-:Y:S02]  /*0a20*/  IADD3 R11, PT, PT, R11, R14.reuse, RZ ;  /* 0x0000000e0b0b7210 */ /* 0x080fe40007ffe0ff */
[----:B------:R-:W-:-:S05]  /*0a30*/  IADD3 R15, PT, PT, R12, R14, RZ ;  /* 0x0000000e0c0f7210 */ /* 0x000fca0007ffe0ff */
[----:B------:R-:W1:Y:S01]  /*0a40*/  LDC.64 R2, c[0x0][0x388] ;  /* 0x0000e200ff027b82 */ /* 0x000e620000000a00 */
[----:B0-----:R-:W-:-:S05]  /*0a50*/  IMAD.WIDE R4, R11, 0x4, R4 ;  /* 0x000000040b047825 */ /* 0x001fca00078e0204 */
[----:B------:R-:W2:Y:S01]  /*0a60*/  LDG.E R12, desc[UR6][R4.64] ;  /* 0x00000006040c7981 */ /* 0x000ea2000c1e1900 */
[----:B-1----:R-:W-:-:S05]  /*0a70*/  IMAD.WIDE R2, R15, 0x4, R2 ;  /* 0x000000040f027825 */ /* 0x002fca00078e0202 */
[----:B------:R-:W2:Y:S01]  /*0a80*/  LDG.E R11, desc[UR6][R2.64] ;  /* 0x00000006020b7981 */ /* 0x000ea2000c1e1900 */
[----:B------:R-:W-:Y:S01]  /*0a90*/  ISETP.NE.AND P1, PT, R9, 0x1, PT ;  /* 0x000000010900780c */ /* 0x000fe20003f25270 */
[----:B--2--5:R-:W-:-:S12]  /*0aa0*/  FFMA R13, R12, R11, R13 ;  /* 0x0000000b0c0d7223 */ /* 0x024fd8000000000d */
[----:B------:R-:W-:Y:S05]  /*0ab0*/  @!P1 BRA `(.L_x_11) ;  /* 0x00000000001c9947 */ /* 0x000fea0003800000 */
[----:B------:R-:W-:Y:S01]  /*0ac0*/  ISETP.NE.AND P1, PT, R9, 0x2, PT ;  /* 0x000000020900780c */ /* 0x000fe20003f25270 */
[----:B------:R-:W2:Y:S04]  /*0ad0*/  LDG.E R12, desc[UR6][R4.64+0x4] ;  /* 0x00000406040c7981 */ /* 0x000ea8000c1e1900 */
[----:B------:R-:W2:Y:S08]  /*0ae0*/  LDG.E R11, desc[UR6][R2.64+0x4] ;  /* 0x00000406020b7981 */ /* 0x000eb0000c1e1900 */
[----:B------:R-:W3:Y:S04]  /*0af0*/  @P1 LDG.E R14, desc[UR6][R4.64+0x8] ;  /* 0x00000806040e1981 */ /* 0x000ee8000c1e1900 */
[----:B------:R-:W3:Y:S01]  /*0b00*/  @P1 LDG.E R15, desc[UR6][R2.64+0x8] ;  /* 0x00000806020f1981 */ /* 0x000ee2000c1e1900 */
[----:B--2---:R-:W-:-:S04]  /*0b10*/  FFMA R13, R12, R11, R13 ;  /* 0x0000000b0c0d7223 */ /* 0x004fc8000000000d */
[----:B---3--:R-:W-:-:S07]  /*0b20*/  @P1 FFMA R13, R14, R15, R13 ;  /* 0x0000000f0e0d1223 */ /* 0x008fce000000000d */
.L_x_11:
[----:B------:R-:W-:Y:S05]  /*0b30*/  @P0 BRA `(.L_x_14) ;  /* 0xfffffff400a00947 */ /* 0x000fea000383ffff */
.L_x_8:
[C---:B-----5:R-:W-:Y:S01]  /*0b40*/  FMUL R4, |R13|.reuse, 2.8853900432586669922 ;  /* 0x4038aa3b0d047820 */ /* 0x060fe20000400200 */
[----:B------:R-:W1:Y:S01]  /*0b50*/  LDCU UR4, c[0x0][0x3a8] ;  /* 0x00007500ff0477ac */ /* 0x000e620008000800 */
[----:B0-----:R-:W0:Y:S01]  /*0b60*/  LDC.64 R2, c[0x0][0x398] ;  /* 0x0000e600ff027b82 */ /* 0x001e220000000a00 */
[----:B------:R-:W-:Y:S01]  /*0b70*/  MOV R10, 0x3c80f082 ;  /* 0x3c80f082000a7802 */ /* 0x000fe20000000f00 */
[----:B------:R-:W-:Y:S02]  /*0b80*/  HFMA2 R8, -RZ, RZ, 1.875, 0 ;  /* 0x3f800000ff087431 */ /* 0x000fe400000001ff */
[C---:B------:R-:W-:Y:S01]  /*0b90*/  FMUL R9, R13.reuse, R13 ;  /* 0x0000000d0d097220 */ /* 0x040fe20000400000 */
[----:B------:R-:W2:Y:S01]  /*0ba0*/  MUFU.EX2 R4, R4 ;  /* 0x0000000400047308 */ /* 0x000ea20000000800 */
[----:B------:R-:W-:Y:S02]  /*0bb0*/  FSETP.GE.AND P1, PT, |R13|, 0.60000002384185791016, PT ;  /* 0x3f19999a0d00780b */ /* 0x000fe40003f26200 */
[----:B------:R-:W-:Y:S01]  /*0bc0*/  FFMA R10, R9, R10, -0.052303962409496307373 ;  /* 0xbd563cae090a7423 */ /* 0x000fe2000000000a */
[----:B------:R-:W-:-:S03]  /*0bd0*/  FSETP.GE.AND P0, PT, |R13|, 9.010913848876953125, PT ;  /* 0x41102cb40d00780b */ /* 0x000fc60003f06200 */
[----:B------:R-:W-:Y:S01]  /*0be0*/  FFMA R10, R9, R10, 0.1331529766321182251 ;  /* 0x3e085941090a7423 */ /* 0x000fe2000000000a */
[----:B-1----:R-:W-:-:S03]  /*0bf0*/  IMAD R6, R0, UR4, R6 ;  /* 0x0000000400067c24 */ /* 0x002fc6000f8e0206 */
[C---:B------:R-:W-:Y:S01]  /*0c00*/  FFMA R0, R9.reuse, R10, -0.33332768082618713379 ;  /* 0xbeaaa9ed09007423 */ /* 0x040fe2000000000a */
[----:B--2---:R-:W-:Y:S01]  /*0c10*/  FADD R5, R4, 1 ;  /* 0x3f80000004057421 */ /* 0x004fe20000000000 */
[----:B------:R-:W-:Y:S02]  /*0c20*/  IMAD R7, R6, UR4, R7 ;  /* 0x0000000406077c24 */ /* 0x000fe4000f8e0207 */
[----:B------:R-:W-:Y:S02]  /*0c30*/  FFMA R0, R9, R0, RZ ;  /* 0x0000000009007223 */ /* 0x000fe400000000ff */
[----:B0-----:R-:W-:Y:S01]  /*0c40*/  IMAD.WIDE R2, R7, 0x4, R2 ;  /* 0x0000000407027825 */ /* 0x001fe200078e0202 */
[----:B------:R-:W0:Y:S03]  /*0c50*/  MUFU.RCP R5, R5 ;  /* 0x0000000500057308 */ /* 0x000e260000001000 */
[----:B0-----:R-:W-:-:S05]  /*0c60*/  FFMA R8, R5, -2, R8 ;  /* 0xc000000005087823 */ /* 0x001fca0000000008 */
[----:B------:R-:W-:-:S04]  /*0c70*/  FSEL R8, R8, 1, !P0 ;  /* 0x3f80000008087808 */ /* 0x000fc80004000000 */
[--C-:B------:R-:W-:Y:S01]  /*0c80*/  LOP3.LUT R5, R8, 0x80000000, R13.reuse, 0xb8, !PT ;  /* 0x8000000008057812 */ /* 0x100fe200078eb80d */
[----:B------:R-:W-:-:S05]  /*0c90*/  @!P1 FFMA R5, R0, R13, R13 ;  /* 0x0000000d00059223 */ /* 0x000fca000000000d */
[----:B------:R-:W-:Y:S01]  /*0ca0*/  STG.E desc[UR6][R2.64], R5 ;  /* 0x0000000502007986 */ /* 0x000fe2000c101906 */
[----:B------:R-:W-:Y:S05]  /*0cb0*/  EXIT ;  /* 0x000000000000794d */ /* 0x000fea0003800000 */
.L_x_15:
        /* <DEDUP_REMOVED lines=12> */
.L_x_18:


//--------------------- .nv.shared.reserved.0     --------------------------
	.section	.nv.shared.reserved.0,"aw",@nobits
	.weak		__nv_reservedSMEM_offset_0_alias
	.size		__nv_reservedSMEM_offset_0_alias, 0, 64
	.other		__nv_reservedSMEM_offset_0_alias,@"STO_CUDA_RESERVED_SHARED STV_DEFAULT"
__nv_reservedSMEM_offset_0_alias:
	.zero		0
	.zero		64


//--------------------- .nv.constant0._Z14FullyConnectedPfS_S_S_ii --------------------------
	.section	.nv.constant0._Z14FullyConnectedPfS_S_S_ii,"a",@progbits
	.sectionflags	@""
	.align	4
.nv.constant0._Z14FullyConnectedPfS_S_S_ii:
	.zero		936


//--------------------- .nv.constant0._Z14AveragePoolingPfS_ii --------------------------
	.section	.nv.constant0._Z14AveragePoolingPfS_ii,"a",@progbits
	.sectionflags	@""
	.align	4
.nv.constant0._Z14AveragePoolingPfS_ii:
	.zero		920


//--------------------- .nv.constant0._Z13Convolution2DPfS_S_S_iiii --------------------------
	.section	.nv.constant0._Z13Convolution2DPfS_S_S_iiii,"a",@progbits
	.sectionflags	@""
	.align	4
.nv.constant0._Z13Convolution2DPfS_S_S_iiii:
	.zero		944


//--------------------- SYMBOLS --------------------------

	.type		.nv.reservedSmem.offset0,@object
	.size		.nv.reservedSmem.offset0,0x4
